	.target	sm_90a

	.elftype	@"ET_EXEC"


//--------------------- .note.nv.tkinfo           --------------------------
	.section	.note.nv.tkinfo,"",@"SHT_NOTE"
	.sectionflags	@"SHF_NOTE_NV_TKINFO"
	.tkinfo
        /*0018*/ 	.word	0x00000002
        /*0030*/ 	.string	""
        /*0030*/ 	.string	"ptxas"
        /*0030*/ 	.string	"Cuda compilation tools, release 13.0, V13.0.88"
        /*0030*/ 	.string	"Build cuda_13.0.r13.0/compiler.36424714_0"
        /*0030*/ 	.string	"-arch sm_90a -m 64 "



//--------------------- .note.nv.cuinfo           --------------------------
	.section	.note.nv.cuinfo,"",@"SHT_NOTE"
	.sectionflags	@"SHF_NOTE_NV_CUINFO"
        /*0018*/ 	.short	0x0002
        /*001a*/ 	.short	0x005a
        /*001c*/ 	.short	0x0082
	.zero		2


//--------------------- .nv.info                  --------------------------
	.section	.nv.info,"",@"SHT_CUDA_INFO"
	.align	4


	//----- nvinfo : EIATTR_REGCOUNT
	.align		4
        /*0000*/ 	.byte	0x04, 0x2f
        /*0002*/ 	.short	(.L_12 - .L_11)
	.align		4
.L_11:
        /*0004*/ 	.word	index@(_ZN7cutlass13device_kernelINS_4gemm6kernel13GemmUniversalIN4cute5tupleIJiiiiEEENS1_10collective13CollectiveMmaINS1_37MainloopSm90TmaGmmaWarpSpecializedFP8ILi11ENS5_IJNS4_1CILi2EEENSA_ILi1EEESC_EEENS1_35KernelTmaWarpSpecializedCooperativeEEENS5_IJNSA_ILi128EEENSA_ILi176EEENSA_ILi64EEEEEENS_12float_e4m3_tENS5_IJlSC_lEEESK_SL_NS4_8TiledMMAINS4_8MMA_AtomIJNS4_4SM904GMMA30MMA_64x16x32_F32E4M3E4M3_SS_TNILNSP_7ScaleInE1ELSR_1EEEEEENS4_6LayoutISD_NS5_IJSC_NSA_ILi0EEESV_EEEEENS5_IJNS4_10UnderscoreESY_SY_EEEEENS4_13SM90_TMA_LOADENS4_14ComposedLayoutINS4_7SwizzleILi2ELi4ELi3EEENS4_18smem_ptr_flag_bitsILi8EEENSU_INS5_IJNSA_ILi8EEESI_EEENS5_IJSI_SC_EEEEEEEvNS4_8identityENS4_23SM90_TMA_LOAD_MULTICASTES1B_vS1C_EENS_8epilogue10collective6detail29Sm90TmaWarpSpecializedAdapterINS1G_15DefaultEpilogueISK_SL_SL_NS1F_6thread17LinearCombinationISK_Li1EffLNS1K_9ScaleType4KindE0ELNS_15FloatRoundStyleE2ESK_EENS1_15EpilogueDefaultEEEEEvvEEEEvNT_6ParamsE)
        /*0008*/ 	.word	0x000000a8


	//----- nvinfo : EIATTR_FRAME_SIZE
	.align		4
.L_12:
        /*000c*/ 	.byte	0x04, 0x11
        /*000e*/ 	.short	(.L_14 - .L_13)
	.align		4
.L_13:
        /*0010*/ 	.word	index@(_ZN7cutlass13device_kernelINS_4gemm6kernel13GemmUniversalIN4cute5tupleIJiiiiEEENS1_10collective13CollectiveMmaINS1_37MainloopSm90TmaGmmaWarpSpecializedFP8ILi11ENS5_IJNS4_1CILi2EEENSA_ILi1EEESC_EEENS1_35KernelTmaWarpSpecializedCooperativeEEENS5_IJNSA_ILi128EEENSA_ILi176EEENSA_ILi64EEEEEENS_12float_e4m3_tENS5_IJlSC_lEEESK_SL_NS4_8TiledMMAINS4_8MMA_AtomIJNS4_4SM904GMMA30MMA_64x16x32_F32E4M3E4M3_SS_TNILNSP_7ScaleInE1ELSR_1EEEEEENS4_6LayoutISD_NS5_IJSC_NSA_ILi0EEESV_EEEEENS5_IJNS4_10UnderscoreESY_SY_EEEEENS4_13SM90_TMA_LOADENS4_14ComposedLayoutINS4_7SwizzleILi2ELi4ELi3EEENS4_18smem_ptr_flag_bitsILi8EEENSU_INS5_IJNSA_ILi8EEESI_EEENS5_IJSI_SC_EEEEEEEvNS4_8identityENS4_23SM90_TMA_LOAD_MULTICASTES1B_vS1C_EENS_8epilogue10collective6detail29Sm90TmaWarpSpecializedAdapterINS1G_15DefaultEpilogueISK_SL_SL_NS1F_6thread17LinearCombinationISK_Li1EffLNS1K_9ScaleType4KindE0ELNS_15FloatRoundStyleE2ESK_EENS1_15EpilogueDefaultEEEEEvvEEEEvNT_6ParamsE)
        /*0014*/ 	.word	0x00000000


	//----- nvinfo : EIATTR_MIN_STACK_SIZE
	.align		4
.L_14:
        /*0018*/ 	.byte	0x04, 0x12
        /*001a*/ 	.short	(.L_16 - .L_15)
	.align		4
.L_15:
        /*001c*/ 	.word	index@(_ZN7cutlass13device_kernelINS_4gemm6kernel13GemmUniversalIN4cute5tupleIJiiiiEEENS1_10collective13CollectiveMmaINS1_37MainloopSm90TmaGmmaWarpSpecializedFP8ILi11ENS5_IJNS4_1CILi2EEENSA_ILi1EEESC_EEENS1_35KernelTmaWarpSpecializedCooperativeEEENS5_IJNSA_ILi128EEENSA_ILi176EEENSA_ILi64EEEEEENS_12float_e4m3_tENS5_IJlSC_lEEESK_SL_NS4_8TiledMMAINS4_8MMA_AtomIJNS4_4SM904GMMA30MMA_64x16x32_F32E4M3E4M3_SS_TNILNSP_7ScaleInE1ELSR_1EEEEEENS4_6LayoutISD_NS5_IJSC_NSA_ILi0EEESV_EEEEENS5_IJNS4_10UnderscoreESY_SY_EEEEENS4_13SM90_TMA_LOADENS4_14ComposedLayoutINS4_7SwizzleILi2ELi4ELi3EEENS4_18smem_ptr_flag_bitsILi8EEENSU_INS5_IJNSA_ILi8EEESI_EEENS5_IJSI_SC_EEEEEEEvNS4_8identityENS4_23SM90_TMA_LOAD_MULTICASTES1B_vS1C_EENS_8epilogue10collective6detail29Sm90TmaWarpSpecializedAdapterINS1G_15DefaultEpilogueISK_SL_SL_NS1F_6thread17LinearCombinationISK_Li1EffLNS1K_9ScaleType4KindE0ELNS_15FloatRoundStyleE2ESK_EENS1_15EpilogueDefaultEEEEEvvEEEEvNT_6ParamsE)
        /*0020*/ 	.word	0x00000000
.L_16:


//--------------------- .nv.compat                --------------------------
	.section	.nv.compat,"",@"SHT_CUDA_COMPAT_INFO"
	.align	4
        /*0000*/ 	.byte	0x02, 0x09, 0x01, 0x00, 0x02, 0x02, 0x04, 0x00, 0x02, 0x05, 0x05, 0x00, 0x03, 0x07, 0x01, 0x01
        /*0010*/ 	.byte	0x02, 0x03, 0x01, 0x00, 0x02, 0x06, 0x01, 0x00, 0x04, 0x0b, 0x08, 0x00, 0x00, 0x00, 0x00, 0x00
        /*0020*/ 	.byte	0x00, 0x00, 0x00, 0x00


//--------------------- .nv.info._ZN7cutlass13device_kernelINS_4gemm6kernel13GemmUniversalIN4cute5tupleIJiiiiEEENS1_10collective13CollectiveMmaINS1_37MainloopSm90TmaGmmaWarpSpecializedFP8ILi11ENS5_IJNS4_1CILi2EEENSA_ILi1EEESC_EEENS1_35KernelTmaWarpSpecializedCooperativeEEENS5_IJNSA_ILi128EEENSA_ILi176EEENSA_ILi64EEEEEENS_12float_e4m3_tENS5_IJlSC_lEEESK_SL_NS4_8TiledMMAINS4_8MMA_AtomIJNS4_4SM904GMMA30MMA_64x16x32_F32E4M3E4M3_SS_TNILNSP_7ScaleInE1ELSR_1EEEEEENS4_6LayoutISD_NS5_IJSC_NSA_ILi0EEESV_EEEEENS5_IJNS4_10UnderscoreESY_SY_EEEEENS4_13SM90_TMA_LOADENS4_14ComposedLayoutINS4_7SwizzleILi2ELi4ELi3EEENS4_18smem_ptr_flag_bitsILi8EEENSU_INS5_IJNSA_ILi8EEESI_EEENS5_IJSI_SC_EEEEEEEvNS4_8identityENS4_23SM90_TMA_LOAD_MULTICASTES1B_vS1C_EENS_8epilogue10collective6detail29Sm90TmaWarpSpecializedAdapterINS1G_15DefaultEpilogueISK_SL_SL_NS1F_6thread17LinearCombinationISK_Li1EffLNS1K_9ScaleType4KindE0ELNS_15FloatRoundStyleE2ESK_EENS1_15EpilogueDefaultEEEEEvvEEEEvNT_6ParamsE --------------------------
	.section	.nv.info._ZN7cutlass13device_kernelINS_4gemm6kernel13GemmUniversalIN4cute5tupleIJiiiiEEENS1_10collective13CollectiveMmaINS1_37MainloopSm90TmaGmmaWarpSpecializedFP8ILi11ENS5_IJNS4_1CILi2EEENSA_ILi1EEESC_EEENS1_35KernelTmaWarpSpecializedCooperativeEEENS5_IJNSA_ILi128EEENSA_ILi176EEENSA_ILi64EEEEEENS_12float_e4m3_tENS5_IJlSC_lEEESK_SL_NS4_8TiledMMAINS4_8MMA_AtomIJNS4_4SM904GMMA30MMA_64x16x32_F32E4M3E4M3_SS_TNILNSP_7ScaleInE1ELSR_1EEEEEENS4_6LayoutISD_NS5_IJSC_NSA_ILi0EEESV_EEEEENS5_IJNS4_10UnderscoreESY_SY_EEEEENS4_13SM90_TMA_LOADENS4_14ComposedLayoutINS4_7SwizzleILi2ELi4ELi3EEENS4_18smem_ptr_flag_bitsILi8EEENSU_INS5_IJNSA_ILi8EEESI_EEENS5_IJSI_SC_EEEEEEEvNS4_8identityENS4_23SM90_TMA_LOAD_MULTICASTES1B_vS1C_EENS_8epilogue10collective6detail29Sm90TmaWarpSpecializedAdapterINS1G_15DefaultEpilogueISK_SL_SL_NS1F_6thread17LinearCombinationISK_Li1EffLNS1K_9ScaleType4KindE0ELNS_15FloatRoundStyleE2ESK_EENS1_15EpilogueDefaultEEEEEvvEEEEvNT_6ParamsE,"",@"SHT_CUDA_INFO"
	.sectionflags	@""
	.align	4


	//----- nvinfo : EIATTR_CUDA_API_VERSION
	.align		4
        /*0000*/ 	.byte	0x04, 0x37
        /*0002*/ 	.short	(.L_18 - .L_17)
.L_17:
        /*0004*/ 	.word	0x00000082


	//----- nvinfo : EIATTR_KPARAM_INFO
	.align		4
.L_18:
        /*0008*/ 	.byte	0x04, 0x17
        /*000a*/ 	.short	(.L_20 - .L_19)
.L_19:
        /*000c*/ 	.word	0x00000000
        /*0010*/ 	.short	0x0000
        /*0012*/ 	.short	0x0070
        /*0014*/ 	.byte	0x00, 0xf0, 0x01, 0x10


	//----- nvinfo : EIATTR_SPARSE_MMA_MASK
	.align		4
.L_20:
        /*0018*/ 	.byte	0x03, 0x50
        /*001a*/ 	.short	0x0000


	//----- nvinfo : EIATTR_MAXREG_COUNT
	.align		4
        /*001c*/ 	.byte	0x03, 0x1b
        /*001e*/ 	.short	0x00a8


	//----- nvinfo : EIATTR_NUM_BARRIERS
	.align		4
        /*0020*/ 	.byte	0x02, 0x4c
        /*0022*/ 	.byte	0x01
	.zero		1


	//----- nvinfo : EIATTR_MERCURY_ISA_VERSION
	.align		4
        /*0024*/ 	.byte	0x03, 0x5f
        /*0026*/ 	.short	0x0101


	//----- nvinfo : EIATTR_INT_WARP_WIDE_INSTR_OFFSETS
	.align		4
        /*0028*/ 	.byte	0x04, 0x31
        /*002a*/ 	.short	(.L_22 - .L_21)


	//   ....[0]....
.L_21:
        /*002c*/ 	.word	0x000005b0


	//   ....[1]....
        /*0030*/ 	.word	0x000005e0


	//   ....[2]....
        /*0034*/ 	.word	0x00000780


	//----- nvinfo : EIATTR_COOP_GROUP_MASK_REGIDS
	.align		4
.L_22:
        /*0038*/ 	.byte	0x04, 0x29
        /*003a*/ 	.short	(.L_24 - .L_23)


	//   ....[0]....
.L_23:
        /*003c*/ 	.word	0xffffffff


	//   ....[1]....
        /*0040*/ 	.word	0xffffffff


	//   ....[2]....
        /*0044*/ 	.word	0xffffffff


	//   ....[3]....
        /*0048*/ 	.word	0xffffffff


	//   ....[4]....
        /*004c*/ 	.word	0xffffffff


	//   ....[5]....
        /*0050*/ 	.word	0xffffffff


	//----- nvinfo : EIATTR_COOP_GROUP_INSTR_OFFSETS
	.align		4
.L_24:
        /*0054*/ 	.byte	0x04, 0x28
        /*0056*/ 	.short	(.L_26 - .L_25)


	//   ....[0]....
.L_25:
        /*0058*/ 	.word	0x00000060


	//   ....[1]....
        /*005c*/ 	.word	0x00000070


	//   ....[2]....
        /*0060*/ 	.word	0x00000130


	//   ....[3]....
        /*0064*/ 	.word	0x000003e0


	//   ....[4]....
        /*0068*/ 	.word	0x00000900


	//   ....[5]....
        /*006c*/ 	.word	0x00001380


	//----- nvinfo : EIATTR_REG_RECONFIG
	.align		4
.L_26:
        /*0070*/ 	.byte	0x01, 0x54
	.zero		2


	//----- nvinfo : EIATTR_MBARRIER_INSTR_OFFSETS
	.align		4
        /*0074*/ 	.byte	0x04, 0x39
        /*0076*/ 	.short	(.L_28 - .L_27)


	//   ....[0]....
.L_27:
        /*0078*/ 	.word	0x00000250
        /*007c*/ 	.word	0x000000ff
        /*0080*/ 	.word	0x00000000
        /*0084*/ 	.short	0x0100
        /*0086*/ 	.byte	0x08
	.zero		1


	//   ....[1]....
        /*0088*/ 	.word	0x00000260
        /*008c*/ 	.word	0x000000ff
        /*0090*/ 	.word	0x00000058
        /*0094*/ 	.short	0x0100
        /*0096*/ 	.byte	0x08
	.zero		1


	//   ....[2]....
        /*0098*/ 	.word	0x00000270
        /*009c*/ 	.word	0x000000ff
        /*00a0*/ 	.word	0x00000008
        /*00a4*/ 	.short	0x0100
        /*00a6*/ 	.byte	0x08
	.zero		1


	//   ....[3]....
        /*00a8*/ 	.word	0x00000280
        /*00ac*/ 	.word	0x000000ff
        /*00b0*/ 	.word	0x00000060
        /*00b4*/ 	.short	0x0100
        /*00b6*/ 	.byte	0x08
	.zero		1


	//   ....[4]....
        /*00b8*/ 	.word	0x00000290
        /*00bc*/ 	.word	0x000000ff
        /*00c0*/ 	.word	0x00000010
        /*00c4*/ 	.short	0x0100
        /*00c6*/ 	.byte	0x08
	.zero		1


	//   ....[5]....
        /*00c8*/ 	.word	0x000002a0
        /*00cc*/ 	.word	0x000000ff
        /*00d0*/ 	.word	0x00000068
        /*00d4*/ 	.short	0x0100
        /*00d6*/ 	.byte	0x08
	.zero		1


	//   ....[6]....
        /*00d8*/ 	.word	0x000002b0
        /*00dc*/ 	.word	0x000000ff
        /*00e0*/ 	.word	0x00000018
        /*00e4*/ 	.short	0x0100
        /*00e6*/ 	.byte	0x08
	.zero		1


	//   ....[7]....
        /*00e8*/ 	.word	0x000002c0
        /*00ec*/ 	.word	0x000000ff
        /*00f0*/ 	.word	0x00000070
        /*00f4*/ 	.short	0x0100
        /*00f6*/ 	.byte	0x08
	.zero		1


	//   ....[8]....
        /*00f8*/ 	.word	0x000002d0
        /*00fc*/ 	.word	0x000000ff
        /*0100*/ 	.word	0x00000020
        /*0104*/ 	.short	0x0100
        /*0106*/ 	.byte	0x08
	.zero		1


	//   ....[9]....
        /*0108*/ 	.word	0x000002e0
        /*010c*/ 	.word	0x000000ff
        /*0110*/ 	.word	0x00000078
        /*0114*/ 	.short	0x0100
        /*0116*/ 	.byte	0x08
	.zero		1


	//   ....[10]....
        /*0118*/ 	.word	0x000002f0
        /*011c*/ 	.word	0x000000ff
        /*0120*/ 	.word	0x00000028
        /*0124*/ 	.short	0x0100
        /*0126*/ 	.byte	0x08
	.zero		1


	//   ....[11]....
        /*0128*/ 	.word	0x00000300
        /*012c*/ 	.word	0x000000ff
        /*0130*/ 	.word	0x00000080
        /*0134*/ 	.short	0x0100
        /*0136*/ 	.byte	0x08
	.zero		1


	//   ....[12]....
        /*0138*/ 	.word	0x00000310
        /*013c*/ 	.word	0x000000ff
        /*0140*/ 	.word	0x00000030
        /*0144*/ 	.short	0x0100
        /*0146*/ 	.byte	0x08
	.zero		1


	//   ....[13]....
        /*0148*/ 	.word	0x00000320
        /*014c*/ 	.word	0x000000ff
        /*0150*/ 	.word	0x00000088
        /*0154*/ 	.short	0x0100
        /*0156*/ 	.byte	0x08
	.zero		1


	//   ....[14]....
        /*0158*/ 	.word	0x00000330
        /*015c*/ 	.word	0x000000ff
        /*0160*/ 	.word	0x00000038
        /*0164*/ 	.short	0x0100
        /*0166*/ 	.byte	0x08
	.zero		1


	//   ....[15]....
        /*0168*/ 	.word	0x00000340
        /*016c*/ 	.word	0x000000ff
        /*0170*/ 	.word	0x00000090
        /*0174*/ 	.short	0x0100
        /*0176*/ 	.byte	0x08
	.zero		1


	//   ....[16]....
        /*0178*/ 	.word	0x00000350
        /*017c*/ 	.word	0x000000ff
        /*0180*/ 	.word	0x00000040
        /*0184*/ 	.short	0x0100
        /*0186*/ 	.byte	0x08
	.zero		1


	//   ....[17]....
        /*0188*/ 	.word	0x00000360
        /*018c*/ 	.word	0x000000ff
        /*0190*/ 	.word	0x00000098
        /*0194*/ 	.short	0x0100
        /*0196*/ 	.byte	0x08
	.zero		1


	//   ....[18]....
        /*0198*/ 	.word	0x00000370
        /*019c*/ 	.word	0x000000ff
        /*01a0*/ 	.word	0x00000048
        /*01a4*/ 	.short	0x0100
        /*01a6*/ 	.byte	0x08
	.zero		1


	//   ....[19]....
        /*01a8*/ 	.word	0x00000380
        /*01ac*/ 	.word	0x000000ff
        /*01b0*/ 	.word	0x000000a0
        /*01b4*/ 	.short	0x0100
        /*01b6*/ 	.byte	0x08
	.zero		1


	//   ....[20]....
        /*01b8*/ 	.word	0x00000390
        /*01bc*/ 	.word	0x000000ff
        /*01c0*/ 	.word	0x00000050
        /*01c4*/ 	.short	0x0100
        /*01c6*/ 	.byte	0x08
	.zero		1


	//   ....[21]....
        /*01c8*/ 	.word	0x000003a0
        /*01cc*/ 	.word	0x000000ff
        /*01d0*/ 	.word	0x000000a8
        /*01d4*/ 	.short	0x0100
        /*01d6*/ 	.byte	0x08
	.zero		1


	//   ....[22]....
        /*01d8*/ 	.word	0x00000810
        /*01dc*/ 	.word	0x000000ff
        /*01e0*/ 	.word	0x000000c0
        /*01e4*/ 	.short	0x0100
        /*01e6*/ 	.byte	0x06
	.zero		1


	//   ....[23]....
        /*01e8*/ 	.word	0x000008a0
        /*01ec*/ 	.word	0x000000ff
        /*01f0*/ 	.word	0x000000c8
        /*01f4*/ 	.short	0x0100
        /*01f6*/ 	.byte	0x06
	.zero		1


	//   ....[24]....
        /*01f8*/ 	.word	0x00001a20
        /*01fc*/ 	.word	0x000000ff
        /*0200*/ 	.word	0x00000000
        /*0204*/ 	.short	0x010a
        /*0206*/ 	.byte	0x06
	.zero		1


	//   ....[25]....
        /*0208*/ 	.word	0x00001a80
        /*020c*/ 	.word	0x000000ff
        /*0210*/ 	.word	0x00000000
        /*0214*/ 	.short	0x010a
        /*0216*/ 	.byte	0x06
	.zero		1


	//   ....[26]....
        /*0218*/ 	.word	0x00002c10
        /*021c*/ 	.word	0x000000ff
        /*0220*/ 	.word	0x00000000
        /*0224*/ 	.short	0x010a
        /*0226*/ 	.byte	0x0e
	.zero		1


	//   ....[27]....
        /*0228*/ 	.word	0x00002c50
        /*022c*/ 	.word	0x000000ff
        /*0230*/ 	.word	0x00000000
        /*0234*/ 	.short	0x010a
        /*0236*/ 	.byte	0x0e
	.zero		1


	//   ....[28]....
        /*0238*/ 	.word	0x00003a40
        /*023c*/ 	.word	0x000000bf
        /*0240*/ 	.word	0x00000000
        /*0244*/ 	.short	0x0101
        /*0246*/ 	.byte	0x3f
	.zero		1


	//   ....[29]....
        /*0248*/ 	.word	0x00004260
        /*024c*/ 	.word	0x00000018
        /*0250*/ 	.word	0x00000000
        /*0254*/ 	.short	0x0101
        /*0256*/ 	.byte	0x3f
	.zero		1


	//   ....[30]....
        /*0258*/ 	.word	0x0000ba00
        /*025c*/ 	.word	0x00000012
        /*0260*/ 	.word	0x00000058
        /*0264*/ 	.short	0x010a
        /*0266*/ 	.byte	0x3f
	.zero		1


	//   ....[31]....
        /*0268*/ 	.word	0x0000bd70
        /*026c*/ 	.word	0x00000008
        /*0270*/ 	.word	0x000000c8
        /*0274*/ 	.short	0x0101
        /*0276*/ 	.byte	0x3f
	.zero		1


	//   ....[32]....
        /*0278*/ 	.word	0x0000c4a0
        /*027c*/ 	.word	0x00000006
        /*0280*/ 	.word	0x00000000
        /*0284*/ 	.short	0x010a
        /*0286*/ 	.byte	0x3f
	.zero		1


	//   ....[33]....
        /*0288*/ 	.word	0x0000c520
        /*028c*/ 	.word	0x00000007
        /*0290*/ 	.word	0x00000000
        /*0294*/ 	.short	0x010a
        /*0296*/ 	.byte	0x3f
	.zero		1


	//   ....[34]....
        /*0298*/ 	.word	0x0000c5b0
        /*029c*/ 	.word	0x00000006
        /*02a0*/ 	.word	0x00000000
        /*02a4*/ 	.short	0x010a
        /*02a6*/ 	.byte	0x3f
	.zero		1


	//   ....[35]....
        /*02a8*/ 	.word	0x0000c640
        /*02ac*/ 	.word	0x00000009
        /*02b0*/ 	.word	0x00000000
        /*02b4*/ 	.short	0x010a
        /*02b6*/ 	.byte	0x3f
	.zero		1


	//   ....[36]....
        /*02b8*/ 	.word	0x0000c6d0
        /*02bc*/ 	.word	0x00000006
        /*02c0*/ 	.word	0x00000000
        /*02c4*/ 	.short	0x010a
        /*02c6*/ 	.byte	0x3f
	.zero		1


	//   ....[37]....
        /*02c8*/ 	.word	0x0000c760
        /*02cc*/ 	.word	0x00000009
        /*02d0*/ 	.word	0x00000000
        /*02d4*/ 	.short	0x010a
        /*02d6*/ 	.byte	0x3f
	.zero		1


	//   ....[38]....
        /*02d8*/ 	.word	0x0000c7f0
        /*02dc*/ 	.word	0x00000006
        /*02e0*/ 	.word	0x00000000
        /*02e4*/ 	.short	0x010a
        /*02e6*/ 	.byte	0x3f
	.zero		1


	//   ....[39]....
        /*02e8*/ 	.word	0x0000c880
        /*02ec*/ 	.word	0x00000009
        /*02f0*/ 	.word	0x00000000
        /*02f4*/ 	.short	0x010a
        /*02f6*/ 	.byte	0x3f
	.zero		1


	//   ....[40]....
        /*02f8*/ 	.word	0x0000c910
        /*02fc*/ 	.word	0x0000000a
        /*0300*/ 	.word	0x00000000
        /*0304*/ 	.short	0x010a
        /*0306*/ 	.byte	0x3f
	.zero		1


	//   ....[41]....
        /*0308*/ 	.word	0x0000c9a0
        /*030c*/ 	.word	0x0000000b
        /*0310*/ 	.word	0x00000000
        /*0314*/ 	.short	0x010a
        /*0316*/ 	.byte	0x3f
	.zero		1


	//   ....[42]....
        /*0318*/ 	.word	0x0000ca30
        /*031c*/ 	.word	0x00000003
        /*0320*/ 	.word	0x00000000
        /*0324*/ 	.short	0x010a
        /*0326*/ 	.byte	0x3f
	.zero		1


	//   ....[43]....
        /*0328*/ 	.word	0x0000caa0
        /*032c*/ 	.word	0x0000000e
        /*0330*/ 	.word	0x00000000
        /*0334*/ 	.short	0x010a
        /*0336*/ 	.byte	0x3f
	.zero		1


	//   ....[44]....
        /*0338*/ 	.word	0x0000cb00
        /*033c*/ 	.word	0x000000c0
        /*0340*/ 	.word	0x00000000
        /*0344*/ 	.short	0x010a
        /*0346*/ 	.byte	0x3f
	.zero		1


	//   ....[45]....
        /*0348*/ 	.word	0x0000cbd0
        /*034c*/ 	.word	0x00000012
        /*0350*/ 	.word	0x00000058
        /*0354*/ 	.short	0x010a
        /*0356*/ 	.byte	0x3f
	.zero		1


	//   ....[46]....
        /*0358*/ 	.word	0x0000cca0
        /*035c*/ 	.word	0x00000006
        /*0360*/ 	.word	0x00000000
        /*0364*/ 	.short	0x010a
        /*0366*/ 	.byte	0x3f
	.zero		1


	//   ....[47]....
        /*0368*/ 	.word	0x0000ccf0
        /*036c*/ 	.word	0x00000007
        /*0370*/ 	.word	0x00000000
        /*0374*/ 	.short	0x010a
        /*0376*/ 	.byte	0x3f
	.zero		1


	//   ....[48]....
        /*0378*/ 	.word	0x0000cd40
        /*037c*/ 	.word	0x00000006
        /*0380*/ 	.word	0x00000000
        /*0384*/ 	.short	0x010a
        /*0386*/ 	.byte	0x3f
	.zero		1


	//   ....[49]....
        /*0388*/ 	.word	0x0000cd90
        /*038c*/ 	.word	0x00000009
        /*0390*/ 	.word	0x00000000
        /*0394*/ 	.short	0x010a
        /*0396*/ 	.byte	0x3f
	.zero		1


	//   ....[50]....
        /*0398*/ 	.word	0x0000cde0
        /*039c*/ 	.word	0x00000006
        /*03a0*/ 	.word	0x00000000
        /*03a4*/ 	.short	0x010a
        /*03a6*/ 	.byte	0x3f
	.zero		1


	//   ....[51]....
        /*03a8*/ 	.word	0x0000ce30
        /*03ac*/ 	.word	0x00000009
        /*03b0*/ 	.word	0x00000000
        /*03b4*/ 	.short	0x010a
        /*03b6*/ 	.byte	0x3f
	.zero		1


	//   ....[52]....
        /*03b8*/ 	.word	0x0000ce80
        /*03bc*/ 	.word	0x00000006
        /*03c0*/ 	.word	0x00000000
        /*03c4*/ 	.short	0x010a
        /*03c6*/ 	.byte	0x3f
	.zero		1


	//   ....[53]....
        /*03c8*/ 	.word	0x0000ced0
        /*03cc*/ 	.word	0x00000009
        /*03d0*/ 	.word	0x00000000
        /*03d4*/ 	.short	0x010a
        /*03d6*/ 	.byte	0x3f
	.zero		1


	//   ....[54]....
        /*03d8*/ 	.word	0x0000cf20
        /*03dc*/ 	.word	0x0000000a
        /*03e0*/ 	.word	0x00000000
        /*03e4*/ 	.short	0x010a
        /*03e6*/ 	.byte	0x3f
	.zero		1


	//   ....[55]....
        /*03e8*/ 	.word	0x0000cf70
        /*03ec*/ 	.word	0x0000000b
        /*03f0*/ 	.word	0x00000000
        /*03f4*/ 	.short	0x010a
        /*03f6*/ 	.byte	0x3f
	.zero		1


	//----- nvinfo : EIATTR_NUM_MBARRIERS
	.align		4
.L_28:
        /*03f8*/ 	.byte	0x03, 0x38
        /*03fa*/ 	.short	0x0018


	//----- nvinfo : EIATTR_EXIT_INSTR_OFFSETS
	.align		4
        /*03fc*/ 	.byte	0x04, 0x1c
        /*03fe*/ 	.short	(.L_30 - .L_29)


	//   ....[0]....
.L_29:
        /*0400*/ 	.word	0x00000a60


	//   ....[1]....
        /*0404*/ 	.word	0x00001250


	//   ....[2]....
        /*0408*/ 	.word	0x0000b130


	//   ....[3]....
        /*040c*/ 	.word	0x0000b690


	//   ....[4]....
        /*0410*/ 	.word	0x0000ca80


	//----- nvinfo : EIATTR_MAX_THREADS
	.align		4
.L_30:
        /*0414*/ 	.byte	0x04, 0x05
        /*0416*/ 	.short	(.L_32 - .L_31)
.L_31:
        /*0418*/ 	.word	0x00000180
        /*041c*/ 	.word	0x00000001
        /*0420*/ 	.word	0x00000001


	//----- nvinfo : EIATTR_CRS_STACK_SIZE
	.align		4
.L_32:
        /*0424*/ 	.byte	0x04, 0x1e
        /*0426*/ 	.short	(.L_34 - .L_33)
.L_33:
        /*0428*/ 	.word	0x00000000


	//----- nvinfo : EIATTR_CBANK_PARAM_SIZE
	.align		4
.L_34:
        /*042c*/ 	.byte	0x03, 0x19
        /*042e*/ 	.short	0x0470


	//----- nvinfo : EIATTR_PARAM_CBANK
	.align		4
        /*0430*/ 	.byte	0x04, 0x0a
        /*0432*/ 	.short	(.L_36 - .L_35)
	.align		4
.L_35:
        /*0434*/ 	.word	index@(.nv.constant0._ZN7cutlass13device_kernelINS_4gemm6kernel13GemmUniversalIN4cute5tupleIJiiiiEEENS1_10collective13CollectiveMmaINS1_37MainloopSm90TmaGmmaWarpSpecializedFP8ILi11ENS5_IJNS4_1CILi2EEENSA_ILi1EEESC_EEENS1_35KernelTmaWarpSpecializedCooperativeEEENS5_IJNSA_ILi128EEENSA_ILi176EEENSA_ILi64EEEEEENS_12float_e4m3_tENS5_IJlSC_lEEESK_SL_NS4_8TiledMMAINS4_8MMA_AtomIJNS4_4SM904GMMA30MMA_64x16x32_F32E4M3E4M3_SS_TNILNSP_7ScaleInE1ELSR_1EEEEEENS4_6LayoutISD_NS5_IJSC_NSA_ILi0EEESV_EEEEENS5_IJNS4_10UnderscoreESY_SY_EEEEENS4_13SM90_TMA_LOADENS4_14ComposedLayoutINS4_7SwizzleILi2ELi4ELi3EEENS4_18smem_ptr_flag_bitsILi8EEENSU_INS5_IJNSA_ILi8EEESI_EEENS5_IJSI_SC_EEEEEEEvNS4_8identityENS4_23SM90_TMA_LOAD_MULTICASTES1B_vS1C_EENS_8epilogue10collective6detail29Sm90TmaWarpSpecializedAdapterINS1G_15DefaultEpilogueISK_SL_SL_NS1F_6thread17LinearCombinationISK_Li1EffLNS1K_9ScaleType4KindE0ELNS_15FloatRoundStyleE2ESK_EENS1_15EpilogueDefaultEEEEEvvEEEEvNT_6ParamsE)
        /*0438*/ 	.short	0x0210
        /*043a*/ 	.short	0x0470


	//----- nvinfo : EIATTR_SW_WAR
	.align		4
.L_36:
        /*043c*/ 	.byte	0x04, 0x36
        /*043e*/ 	.short	(.L_38 - .L_37)
.L_37:
        /*0440*/ 	.word	0x00000008
.L_38:


//--------------------- .nv.callgraph             --------------------------
	.section	.nv.callgraph,"",@"SHT_CUDA_CALLGRAPH"
	.align	4
	.sectionentsize	8
	.align		4
        /*0000*/ 	.word	0x00000000
	.align		4
        /*0004*/ 	.word	0xffffffff
	.align		4
        /*0008*/ 	.word	0x00000000
	.align		4
        /*000c*/ 	.word	0xfffffffe
	.align		4
        /*0010*/ 	.word	0x00000000
	.align		4
        /*0014*/ 	.word	0xfffffffd
	.align		4
        /*0018*/ 	.word	0x00000000
	.align		4
        /*001c*/ 	.word	0xfffffffc


//--------------------- .nv.constant4             --------------------------
	.section	.nv.constant4,"a",@progbits
	.align	8
	.align		8
.nv.constant4:
        /*0000*/ 	.dword	_ZN39_INTERNAL_fdd7111b_4_k_cu_6c7bb1f3_99844cuda3std3__45__cpo5beginE
	.align		8
        /*0008*/ 	.dword	_ZN39_INTERNAL_fdd7111b_4_k_cu_6c7bb1f3_99844cuda3std3__45__cpo3endE
	.align		8
        /*0010*/ 	.dword	_ZN39_INTERNAL_fdd7111b_4_k_cu_6c7bb1f3_99844cuda3std3__45__cpo6cbeginE
	.align		8
        /*0018*/ 	.dword	_ZN39_INTERNAL_fdd7111b_4_k_cu_6c7bb1f3_99844cuda3std3__45__cpo4cendE
	.align		8
        /*0020*/ 	.dword	_ZN39_INTERNAL_fdd7111b_4_k_cu_6c7bb1f3_99844cuda3std3__441_GLOBAL__N__fdd7111b_4_k_cu_6c7bb1f3_99846ignoreE
	.align		8
        /*0028*/ 	.dword	_ZN39_INTERNAL_fdd7111b_4_k_cu_6c7bb1f3_99844cuda3std3__419piecewise_constructE
	.align		8
        /*0030*/ 	.dword	_ZN39_INTERNAL_fdd7111b_4_k_cu_6c7bb1f3_99844cuda3std3__48in_placeE
	.align		8
        /*0038*/ 	.dword	_ZN39_INTERNAL_fdd7111b_4_k_cu_6c7bb1f3_99844cuda3std6ranges3__45__cpo4swapE
	.align		8
        /*0040*/ 	.dword	_ZN39_INTERNAL_fdd7111b_4_k_cu_6c7bb1f3_99844cuda3std6ranges3__45__cpo9iter_moveE
	.align		8
        /*0048*/ 	.dword	_ZN39_INTERNAL_fdd7111b_4_k_cu_6c7bb1f3_99844cute7productE
	.align		8
        /*0050*/ 	.dword	_ZN39_INTERNAL_fdd7111b_4_k_cu_6c7bb1f3_99844cute1_E


//--------------------- .text._ZN7cutlass13device_kernelINS_4gemm6kernel13GemmUniversalIN4cute5tupleIJiiiiEEENS1_10collective13CollectiveMmaINS1_37MainloopSm90TmaGmmaWarpSpecializedFP8ILi11ENS5_IJNS4_1CILi2EEENSA_ILi1EEESC_EEENS1_35KernelTmaWarpSpecializedCooperativeEEENS5_IJNSA_ILi128EEENSA_ILi176EEENSA_ILi64EEEEEENS_12float_e4m3_tENS5_IJlSC_lEEESK_SL_NS4_8TiledMMAINS4_8MMA_AtomIJNS4_4SM904GMMA30MMA_64x16x32_F32E4M3E4M3_SS_TNILNSP_7ScaleInE1ELSR_1EEEEEENS4_6LayoutISD_NS5_IJSC_NSA_ILi0EEESV_EEEEENS5_IJNS4_10UnderscoreESY_SY_EEEEENS4_13SM90_TMA_LOADENS4_14ComposedLayoutINS4_7SwizzleILi2ELi4ELi3EEENS4_18smem_ptr_flag_bitsILi8EEENSU_INS5_IJNSA_ILi8EEESI_EEENS5_IJSI_SC_EEEEEEEvNS4_8identityENS4_23SM90_TMA_LOAD_MULTICASTES1B_vS1C_EENS_8epilogue10collective6detail29Sm90TmaWarpSpecializedAdapterINS1G_15DefaultEpilogueISK_SL_SL_NS1F_6thread17LinearCombinationISK_Li1EffLNS1K_9ScaleType4KindE0ELNS_15FloatRoundStyleE2ESK_EENS1_15EpilogueDefaultEEEEEvvEEEEvNT_6ParamsE --------------------------
	.section	.text._ZN7cutlass13device_kernelINS_4gemm6kernel13GemmUniversalIN4cute5tupleIJiiiiEEENS1_10collective13CollectiveMmaINS1_37MainloopSm90TmaGmmaWarpSpecializedFP8ILi11ENS5_IJNS4_1CILi2EEENSA_ILi1EEESC_EEENS1_35KernelTmaWarpSpecializedCooperativeEEENS5_IJNSA_ILi128EEENSA_ILi176EEENSA_ILi64EEEEEENS_12float_e4m3_tENS5_IJlSC_lEEESK_SL_NS4_8TiledMMAINS4_8MMA_AtomIJNS4_4SM904GMMA30MMA_64x16x32_F32E4M3E4M3_SS_TNILNSP_7ScaleInE1ELSR_1EEEEEENS4_6LayoutISD_NS5_IJSC_NSA_ILi0EEESV_EEEEENS5_IJNS4_10UnderscoreESY_SY_EEEEENS4_13SM90_TMA_LOADENS4_14ComposedLayoutINS4_7SwizzleILi2ELi4ELi3EEENS4_18smem_ptr_flag_bitsILi8EEENSU_INS5_IJNSA_ILi8EEESI_EEENS5_IJSI_SC_EEEEEEEvNS4_8identityENS4_23SM90_TMA_LOAD_MULTICASTES1B_vS1C_EENS_8epilogue10collective6detail29Sm90TmaWarpSpecializedAdapterINS1G_15DefaultEpilogueISK_SL_SL_NS1F_6thread17LinearCombinationISK_Li1EffLNS1K_9ScaleType4KindE0ELNS_15FloatRoundStyleE2ESK_EENS1_15EpilogueDefaultEEEEEvvEEEEvNT_6ParamsE,"ax",@progbits
	.align	128
.text._ZN7cutlass13device_kernelINS_4gemm6kernel13GemmUniversalIN4cute5tupleIJiiiiEEENS1_10collective13CollectiveMmaINS1_37MainloopSm90TmaGmmaWarpSpecializedFP8ILi11ENS5_IJNS4_1CILi2EEENSA_ILi1EEESC_EEENS1_35KernelTmaWarpSpecializedCooperativeEEENS5_IJNSA_ILi128EEENSA_ILi176EEENSA_ILi64EEEEEENS_12float_e4m3_tENS5_IJlSC_lEEESK_SL_NS4_8TiledMMAINS4_8MMA_AtomIJNS4_4SM904GMMA30MMA_64x16x32_F32E4M3E4M3_SS_TNILNSP_7ScaleInE1ELSR_1EEEEEENS4_6LayoutISD_NS5_IJSC_NSA_ILi0EEESV_EEEEENS5_IJNS4_10UnderscoreESY_SY_EEEEENS4_13SM90_TMA_LOADENS4_14ComposedLayoutINS4_7SwizzleILi2ELi4ELi3EEENS4_18smem_ptr_flag_bitsILi8EEENSU_INS5_IJNSA_ILi8EEESI_EEENS5_IJSI_SC_EEEEEEEvNS4_8identityENS4_23SM90_TMA_LOAD_MULTICASTES1B_vS1C_EENS_8epilogue10collective6detail29Sm90TmaWarpSpecializedAdapterINS1G_15DefaultEpilogueISK_SL_SL_NS1F_6thread17LinearCombinationISK_Li1EffLNS1K_9ScaleType4KindE0ELNS_15FloatRoundStyleE2ESK_EENS1_15EpilogueDefaultEEEEEvvEEEEvNT_6ParamsE:
        .type           _ZN7cutlass13device_kernelINS_4gemm6kernel13GemmUniversalIN4cute5tupleIJiiiiEEENS1_10collective13CollectiveMmaINS1_37MainloopSm90TmaGmmaWarpSpecializedFP8ILi11ENS5_IJNS4_1CILi2EEENSA_ILi1EEESC_EEENS1_35KernelTmaWarpSpecializedCooperativeEEENS5_IJNSA_ILi128EEENSA_ILi176EEENSA_ILi64EEEEEENS_12float_e4m3_tENS5_IJlSC_lEEESK_SL_NS4_8TiledMMAINS4_8MMA_AtomIJNS4_4SM904GMMA30MMA_64x16x32_F32E4M3E4M3_SS_TNILNSP_7ScaleInE1ELSR_1EEEEEENS4_6LayoutISD_NS5_IJSC_NSA_ILi0EEESV_EEEEENS5_IJNS4_10UnderscoreESY_SY_EEEEENS4_13SM90_TMA_LOADENS4_14ComposedLayoutINS4_7SwizzleILi2ELi4ELi3EEENS4_18smem_ptr_flag_bitsILi8EEENSU_INS5_IJNSA_ILi8EEESI_EEENS5_IJSI_SC_EEEEEEEvNS4_8identityENS4_23SM90_TMA_LOAD_MULTICASTES1B_vS1C_EENS_8epilogue10collective6detail29Sm90TmaWarpSpecializedAdapterINS1G_15DefaultEpilogueISK_SL_SL_NS1F_6thread17LinearCombinationISK_Li1EffLNS1K_9ScaleType4KindE0ELNS_15FloatRoundStyleE2ESK_EENS1_15EpilogueDefaultEEEEEvvEEEEvNT_6ParamsE,@function
        .size           _ZN7cutlass13device_kernelINS_4gemm6kernel13GemmUniversalIN4cute5tupleIJiiiiEEENS1_10collective13CollectiveMmaINS1_37MainloopSm90TmaGmmaWarpSpecializedFP8ILi11ENS5_IJNS4_1CILi2EEENSA_ILi1EEESC_EEENS1_35KernelTmaWarpSpecializedCooperativeEEENS5_IJNSA_ILi128EEENSA_ILi176EEENSA_ILi64EEEEEENS_12float_e4m3_tENS5_IJlSC_lEEESK_SL_NS4_8TiledMMAINS4_8MMA_AtomIJNS4_4SM904GMMA30MMA_64x16x32_F32E4M3E4M3_SS_TNILNSP_7ScaleInE1ELSR_1EEEEEENS4_6LayoutISD_NS5_IJSC_NSA_ILi0EEESV_EEEEENS5_IJNS4_10UnderscoreESY_SY_EEEEENS4_13SM90_TMA_LOADENS4_14ComposedLayoutINS4_7SwizzleILi2ELi4ELi3EEENS4_18smem_ptr_flag_bitsILi8EEENSU_INS5_IJNSA_ILi8EEESI_EEENS5_IJSI_SC_EEEEEEEvNS4_8identityENS4_23SM90_TMA_LOAD_MULTICASTES1B_vS1C_EENS_8epilogue10collective6detail29Sm90TmaWarpSpecializedAdapterINS1G_15DefaultEpilogueISK_SL_SL_NS1F_6thread17LinearCombinationISK_Li1EffLNS1K_9ScaleType4KindE0ELNS_15FloatRoundStyleE2ESK_EENS1_15EpilogueDefaultEEEEEvvEEEEvNT_6ParamsE,(.L_x_269 - _ZN7cutlass13device_kernelINS_4gemm6kernel13GemmUniversalIN4cute5tupleIJiiiiEEENS1_10collective13CollectiveMmaINS1_37MainloopSm90TmaGmmaWarpSpecializedFP8ILi11ENS5_IJNS4_1CILi2EEENSA_ILi1EEESC_EEENS1_35KernelTmaWarpSpecializedCooperativeEEENS5_IJNSA_ILi128EEENSA_ILi176EEENSA_ILi64EEEEEENS_12float_e4m3_tENS5_IJlSC_lEEESK_SL_NS4_8TiledMMAINS4_8MMA_AtomIJNS4_4SM904GMMA30MMA_64x16x32_F32E4M3E4M3_SS_TNILNSP_7ScaleInE1ELSR_1EEEEEENS4_6LayoutISD_NS5_IJSC_NSA_ILi0EEESV_EEEEENS5_IJNS4_10UnderscoreESY_SY_EEEEENS4_13SM90_TMA_LOADENS4_14ComposedLayoutINS4_7SwizzleILi2ELi4ELi3EEENS4_18smem_ptr_flag_bitsILi8EEENSU_INS5_IJNSA_ILi8EEESI_EEENS5_IJSI_SC_EEEEEEEvNS4_8identityENS4_23SM90_TMA_LOAD_MULTICASTES1B_vS1C_EENS_8epilogue10collective6detail29Sm90TmaWarpSpecializedAdapterINS1G_15DefaultEpilogueISK_SL_SL_NS1F_6thread17LinearCombinationISK_Li1EffLNS1K_9ScaleType4KindE0ELNS_15FloatRoundStyleE2ESK_EENS1_15EpilogueDefaultEEEEEvvEEEEvNT_6ParamsE)
        .other          _ZN7cutlass13device_kernelINS_4gemm6kernel13GemmUniversalIN4cute5tupleIJiiiiEEENS1_10collective13CollectiveMmaINS1_37MainloopSm90TmaGmmaWarpSpecializedFP8ILi11ENS5_IJNS4_1CILi2EEENSA_ILi1EEESC_EEENS1_35KernelTmaWarpSpecializedCooperativeEEENS5_IJNSA_ILi128EEENSA_ILi176EEENSA_ILi64EEEEEENS_12float_e4m3_tENS5_IJlSC_lEEESK_SL_NS4_8TiledMMAINS4_8MMA_AtomIJNS4_4SM904GMMA30MMA_64x16x32_F32E4M3E4M3_SS_TNILNSP_7ScaleInE1ELSR_1EEEEEENS4_6LayoutISD_NS5_IJSC_NSA_ILi0EEESV_EEEEENS5_IJNS4_10UnderscoreESY_SY_EEEEENS4_13SM90_TMA_LOADENS4_14ComposedLayoutINS4_7SwizzleILi2ELi4ELi3EEENS4_18smem_ptr_flag_bitsILi8EEENSU_INS5_IJNSA_ILi8EEESI_EEENS5_IJSI_SC_EEEEEEEvNS4_8identityENS4_23SM90_TMA_LOAD_MULTICASTES1B_vS1C_EENS_8epilogue10collective6detail29Sm90TmaWarpSpecializedAdapterINS1G_15DefaultEpilogueISK_SL_SL_NS1F_6thread17LinearCombinationISK_Li1EffLNS1K_9ScaleType4KindE0ELNS_15FloatRoundStyleE2ESK_EENS1_15EpilogueDefaultEEEEEvvEEEEvNT_6ParamsE,@"STO_CUDA_ENTRY STV_DEFAULT"
_ZN7cutlass13device_kernelINS_4gemm6kernel13GemmUniversalIN4cute5tupleIJiiiiEEENS1_10collective13CollectiveMmaINS1_37MainloopSm90TmaGmmaWarpSpecializedFP8ILi11ENS5_IJNS4_1CILi2EEENSA_ILi1EEESC_EEENS1_35KernelTmaWarpSpecializedCooperativeEEENS5_IJNSA_ILi128EEENSA_ILi176EEENSA_ILi64EEEEEENS_12float_e4m3_tENS5_IJlSC_lEEESK_SL_NS4_8TiledMMAINS4_8MMA_AtomIJNS4_4SM904GMMA30MMA_64x16x32_F32E4M3E4M3_SS_TNILNSP_7ScaleInE1ELSR_1EEEEEENS4_6LayoutISD_NS5_IJSC_NSA_ILi0EEESV_EEEEENS5_IJNS4_10UnderscoreESY_SY_EEEEENS4_13SM90_TMA_LOADENS4_14ComposedLayoutINS4_7SwizzleILi2ELi4ELi3EEENS4_18smem_ptr_flag_bitsILi8EEENSU_INS5_IJNSA_ILi8EEESI_EEENS5_IJSI_SC_EEEEEEEvNS4_8identityENS4_23SM90_TMA_LOAD_MULTICASTES1B_vS1C_EENS_8epilogue10collective6detail29Sm90TmaWarpSpecializedAdapterINS1G_15DefaultEpilogueISK_SL_SL_NS1F_6thread17LinearCombinationISK_Li1EffLNS1K_9ScaleType4KindE0ELNS_15FloatRoundStyleE2ESK_EENS1_15EpilogueDefaultEEEEEvvEEEEvNT_6ParamsE:
[----:B------:R-:W-:Y:S01]  /*0000*/  LDC R1, c[0x0][0x28] ;  /* 0x00000a00ff017b82 */ /* 0x000fe20000000800 */
[----:B------:R-:W0:Y:S01]  /*0010*/  S2R R0, SR_TID.X ;  /* 0x0000000000007919 */ /* 0x000e220000002100 */
[----:B------:R-:W-:Y:S01]  /*0020*/  ELECT P0, URZ, PT ;  /* 0x00000000003f782f */ /* 0x000fe20003800000 */
[----:B------:R-:W-:Y:S01]  /*0030*/  BSSY B0, `(.L_x_0) ;  /* 0x000000f000007945 */ /* 0x000fe20003800000 */
[--C-:B0-----:R-:W-:Y:S02]  /*0040*/  SHF.R.U32.HI R2, RZ, 0x5, R0.reuse ;  /* 0x00000005ff027819 */ /* 0x101fe40000011600 */
[----:B------:R-:W-:-:S03]  /*0050*/  SHF.R.U32.HI R3, RZ, 0x7, R0 ;  /* 0x00000007ff037819 */ /* 0x000fc60000011600 */
[----:B------:R-:W0:Y:S04]  /*0060*/  SHFL.IDX PT, R7, R2, RZ, 0x1f ;  /* 0x00001fff02077589 */ /* 0x000e2800000e0000 */
[----:B------:R-:W1:Y:S01]  /*0070*/  SHFL.IDX PT, R3, R3, RZ, 0x1f ;  /* 0x00001fff03037589 */ /* 0x000e6200000e0000 */
[----:B0-----:R-:W-:-:S13]  /*0080*/  ISETP.NE.OR P0, PT, R7, RZ, !P0 ;  /* 0x000000ff0700720c */ /* 0x001fda0004705670 */
[----:B-1----:R-:W-:Y:S05]  /*0090*/  @P0 BRA `(.L_x_1) ;  /* 0x0000000000200947 */ /* 0x002fea0003800000 */
[----:B------:R-:W-:Y:S02]  /*00a0*/  ULDC.64 UR4, c[0x0][0x198] ;  /* 0x0000660000047ab9 */ /* 0x000fe40000000a00 */
[----:B------:R-:W-:Y:S02]  /*00b0*/  UIADD3 UR6, UP0, UR4, 0xf0, URZ ;  /* 0x000000f004067890 */ /* 0x000fe4000ff1e03f */
[----:B------:R-:W-:Y:S02]  /*00c0*/  UIADD3 UR4, UP1, UR4, 0x1f0, URZ ;  /* 0x000001f004047890 */ /* 0x000fe4000ff3e03f */
[----:B------:R-:W-:Y:S02]  /*00d0*/  UIADD3.X UR7, URZ, UR5, URZ, UP0, !UPT ;  /* 0x000000053f077290 */ /* 0x000fe400087fe43f */
[----:B------:R-:W-:-:S07]  /*00e0*/  UIADD3.X UR5, URZ, UR5, URZ, UP1, !UPT ;  /* 0x000000053f057290 */ /* 0x000fce0008ffe43f */
[----:B------:R0:W-:Y:S02]  /*00f0*/  UTMACCTL.PF [UR6] ;  /* 0x00000000060079b9 */ /* 0x0001e40008040000 */
[----:B------:R0:W-:Y:S02]  /*0100*/  UTMACCTL.PF [UR4] ;  /* 0x00000000040079b9 */ /* 0x0001e40008040000 */
[----:B0-----:R-:W-:Y:S01]  /*0110*/  NOP ;  /* 0x0000000000007918 */ /* 0x001fe20000000000 */
.L_x_1:
[----:B------:R-:W-:Y:S05]  /*0120*/  BSYNC B0 ;  /* 0x0000000000007941 */ /* 0x000fea0003800000 */
.L_x_0:
[----:B------:R-:W0:Y:S02]  /*0130*/  SHFL.IDX PT, R4, R2, RZ, 0x1f ;  /* 0x00001fff02047589 */ /* 0x000e2400000e0000 */
[----:B0-----:R-:W-:-:S13]  /*0140*/  ISETP.NE.AND P0, PT, R4, RZ, PT ;  /* 0x000000ff0400720c */ /* 0x001fda0003f05270 */
[----:B------:R-:W-:Y:S05]  /*0150*/  @P0 BRA `(.L_x_2) ;  /* 0x00000000009c0947 */ /* 0x000fea0003800000 */
[----:B------:R-:W-:Y:S01]  /*0160*/  ELECT P0, URZ, PT ;  /* 0x00000000003f782f */ /* 0x000fe20003800000 */
[----:B------:R-:W-:-:S12]  /*0170*/  BSSY B0, `(.L_x_2) ;  /* 0x0000025000007945 */ /* 0x000fd80003800000 */
[----:B------:R-:W-:Y:S05]  /*0180*/  @!P0 BRA `(.L_x_3) ;  /* 0x00000000008c8947 */ /* 0x000fea0003800000 */
[----:B------:R-:W0:Y:S01]  /*0190*/  S2UR UR8, SR_CgaCtaId ;  /* 0x00000000000879c3 */ /* 0x000e220000008800 */
[----:B------:R-:W-:Y:S01]  /*01a0*/  UMOV UR4, 0x400 ;  /* 0x0000040000047882 */ /* 0x000fe20000000000 */
[----:B------:R-:W-:Y:S01]  /*01b0*/  UMOV UR5, 0x1 ;  /* 0x0000000100057882 */ /* 0x000fe20000000000 */
[----:B------:R-:W-:Y:S02]  /*01c0*/  UMOV UR6, 0x4 ;  /* 0x0000000400067882 */ /* 0x000fe40000000000 */
[----:B------:R-:W-:-:S04]  /*01d0*/  UIADD3 UR6, -UR6, 0x100000, URZ ;  /* 0x0010000006067890 */ /* 0x000fc8000fffe13f */
[----:B------:R-:W-:Y:S02]  /*01e0*/  USHF.L.U32 UR7, UR6, 0xb, URZ ;  /* 0x0000000b06077899 */ /* 0x000fe4000800063f */
[----:B------:R-:W-:Y:S02]  /*01f0*/  USHF.L.U32 UR6, UR6, 0x1, URZ ;  /* 0x0000000106067899 */ /* 0x000fe4000800063f */
[----:B0-----:R-:W-:Y:S02]  /*0200*/  ULEA UR8, UR8, UR4, 0x18 ;  /* 0x0000000408087291 */ /* 0x001fe4000f8ec03f */
[----:B------:R-:W-:-:S04]  /*0210*/  UIADD3 UR4, -UR5, 0x100000, URZ ;  /* 0x0010000005047890 */ /* 0x000fc8000fffe13f */
[----:B------:R-:W-:Y:S02]  /*0220*/  USHF.L.U32 UR5, UR4, 0xb, URZ ;  /* 0x0000000b04057899 */ /* 0x000fe4000800063f */
[----:B------:R-:W-:Y:S01]  /*0230*/  USHF.L.U32 UR4, UR4, 0x1, URZ ;  /* 0x0000000104047899 */ /* 0x000fe2000800063f */
[----:B------:R-:W0:Y:S11]  /*0240*/  FENCE.VIEW.ASYNC.S ;  /* 0x00000000000073c6 */ /* 0x000e360000000000 */
[----:B0-----:R0:W1:Y:S01]  /*0250*/  SYNCS.EXCH.64 URZ, [UR8], UR4 ;  /* 0x00000004083f75b2 */ /* 0x0010620008000100 */
[----:B------:R0:W2:Y:S01]  /*0260*/  SYNCS.EXCH.64 URZ, [UR8+0x58], UR6 ;  /* 0x00005806083f75b2 */ /* 0x0000a20008000100 */
[----:B------:R0:W3:Y:S01]  /*0270*/  SYNCS.EXCH.64 URZ, [UR8+0x8], UR4 ;  /* 0x00000804083f75b2 */ /* 0x0000e20008000100 */
[----:B------:R0:W4:Y:S01]  /*0280*/  SYNCS.EXCH.64 URZ, [UR8+0x60], UR6 ;  /* 0x00006006083f75b2 */ /* 0x0001220008000100 */
[----:B------:R0:W0:Y:S01]  /*0290*/  SYNCS.EXCH.64 URZ, [UR8+0x10], UR4 ;  /* 0x00001004083f75b2 */ /* 0x0000220008000100 */
        /* <DEDUP_REMOVED lines=17> */
[----:B------:R-:W-:Y:S01]  /*03b0*/  NOP ;  /* 0x0000000000007918 */ /* 0x000fe20000000000 */
.L_x_3:
[----:B0-----:R-:W-:Y:S05]  /*03c0*/  BSYNC B0 ;  /* 0x0000000000007941 */ /* 0x001fea0003800000 */
.L_x_2:
[----:B------:R-:W-:Y:S01]  /*03d0*/  SHF.R.S32.HI R5, RZ, 0x1f, R0 ;  /* 0x0000001fff057819 */ /* 0x000fe20000011400 */
[----:B------:R-:W0:Y:S01]  /*03e0*/  SHFL.IDX PT, R2, R2, RZ, 0x1f ;  /* 0x00001fff02027589 */ /* 0x000e2200000e0000 */
[----:B------:R-:W5:Y:S01]  /*03f0*/  S2UR UR8, SR_CTAID.X ;  /* 0x00000000000879c3 */ /* 0x000f620000002500 */
[----:B------:R-:W-:Y:S02]  /*0400*/  ELECT P0, URZ, PT ;  /* 0x00000000003f782f */ /* 0x000fe40003800000 */
[----:B------:R-:W-:Y:S01]  /*0410*/  LEA.HI R5, R5, R0, RZ, 0x7 ;  /* 0x0000000005057211 */ /* 0x000fe200078f38ff */
[----:B------:R-:W1:Y:S01]  /*0420*/  S2R R10, SR_CTAID.Y ;  /* 0x00000000000a7919 */ /* 0x000e620000002600 */
[----:B------:R-:W-:Y:S01]  /*0430*/  SHF.R.S32.HI R13, RZ, 0x1f, R4 ;  /* 0x0000001fff0d7819 */ /* 0x000fe20000011404 */
[----:B------:R-:W-:Y:S01]  /*0440*/  ULDC UR4, c[0x0][0x150] ;  /* 0x0000540000047ab9 */ /* 0x000fe20000000800 */
[----:B------:R-:W-:Y:S01]  /*0450*/  LOP3.LUT R5, R5, 0xffffff80, RZ, 0xc0, !PT ;  /* 0xffffff8005057812 */ /* 0x000fe200078ec0ff */
[----:B------:R-:W-:Y:S01]  /*0460*/  VIADD R16, R3, 0xffffffff ;  /* 0xffffffff03107836 */ /* 0x000fe20000000000 */
[----:B------:R-:W-:Y:S01]  /*0470*/  LEA.HI R13, R13, R4, RZ, 0x2 ;  /* 0x000000040d0d7211 */ /* 0x000fe200078f10ff */
[----:B------:R-:W2:Y:S01]  /*0480*/  LDC R12, c[0x0][0x144] ;  /* 0x00005100ff0c7b82 */ /* 0x000ea20000000800 */
[----:B------:R-:W-:Y:S01]  /*0490*/  NOP ;  /* 0x0000000000007918 */ /* 0x000fe20000000000 */
[----:B------:R-:W-:Y:S01]  /*04a0*/  IMAD.IADD R5, R0, 0x1, -R5 ;  /* 0x0000000100057824 */ /* 0x000fe200078e0a05 */
[----:B------:R-:W-:Y:S01]  /*04b0*/  LOP3.LUT R13, R13, 0x3ffffffc, RZ, 0xc0, !PT ;  /* 0x3ffffffc0d0d7812 */ /* 0x000fe200078ec0ff */
[----:B------:R-:W-:Y:S01]  /*04c0*/  NOP ;  /* 0x0000000000007918 */ /* 0x000fe20000000000 */
[----:B------:R-:W-:-:S02]  /*04d0*/  ISETP.GE.U32.AND P6, PT, R16, 0x2, PT ;  /* 0x000000021000780c */ /* 0x000fc40003fc6070 */
[----:B------:R-:W-:Y:S01]  /*04e0*/  SHF.R.S32.HI R6, RZ, 0x1f, R5 ;  /* 0x0000001fff067819 */ /* 0x000fe20000011405 */
[----:B------:R-:W-:Y:S01]  /*04f0*/  IMAD.IADD R4, R4, 0x1, -R13 ;  /* 0x0000000104047824 */ /* 0x000fe200078e0a0d */
[----:B------:R-:W3:Y:S01]  /*0500*/  LDC R14, c[0x0][0x140] ;  /* 0x00005000ff0e7b82 */ /* 0x000ee20000000800 */
[----:B------:R-:W-:Y:S02]  /*0510*/  ISETP.NE.AND P4, PT, R3, RZ, PT ;  /* 0x000000ff0300720c */ /* 0x000fe40003f85270 */
[----:B------:R-:W-:Y:S02]  /*0520*/  LEA.HI R6, R6, R5, RZ, 0x3 ;  /* 0x0000000506067211 */ /* 0x000fe400078f18ff */
[----:B0-----:R-:W-:Y:S02]  /*0530*/  ISETP.NE.OR P0, PT, R2, RZ, !P0 ;  /* 0x000000ff0200720c */ /* 0x001fe40004705670 */
[--C-:B------:R-:W-:Y:S01]  /*0540*/  SHF.R.S32.HI R2, RZ, 0x3, R6.reuse ;  /* 0x00000003ff027819 */ /* 0x100fe20000011406 */
[----:B------:R-:W0:Y:S01]  /*0550*/  LDC R13, c[0x0][0x148] ;  /* 0x00005200ff0d7b82 */ /* 0x000e220000000800 */
[----:B------:R-:W-:-:S02]  /*0560*/  SHF.R.S32.HI R9, RZ, 0x1f, R6 ;  /* 0x0000001fff097819 */ /* 0x000fc40000011406 */
[----:B-----5:R-:W-:Y:S02]  /*0570*/  I2FP.F32.U32 R6, UR8 ;  /* 0x0000000800067c45 */ /* 0x020fe40008201000 */
[----:B------:R-:W-:-:S03]  /*0580*/  LEA.HI R9, R9, R2, RZ, 0x2 ;  /* 0x0000000209097211 */ /* 0x000fc600078f10ff */
[----:B------:R-:W-:Y:S01]  /*0590*/  FMUL R6, R6, UR4 ;  /* 0x0000000406067c20 */ /* 0x000fe20008400000 */
[----:B------:R-:W-:Y:S01]  /*05a0*/  LOP3.LUT R9, R9, 0xfffffffc, RZ, 0xc0, !PT ;  /* 0xfffffffc09097812 */ /* 0x000fe200078ec0ff */
[----:B------:R-:W-:Y:S01]  /*05b0*/  VOTEU.ALL UP0, P0 ;  /* 0x00000000003f7886 */ /* 0x000fe20000000000 */
[----:B-1----:R-:W-:Y:S01]  /*05c0*/  I2FP.F32.U32 R8, R10 ;  /* 0x0000000a00087245 */ /* 0x002fe20000201000 */
[----:B------:R-:W-:Y:S01]  /*05d0*/  ULDC UR4, c[0x0][0x154] ;  /* 0x0000550000047ab9 */ /* 0x000fe20000000800 */
[----:B------:R-:W-:Y:S01]  /*05e0*/  VOTEU.ALL UP1, P0 ;  /* 0x00000000003f7886 */ /* 0x000fe20000020000 */
[----:B------:R-:W1:Y:S01]  /*05f0*/  F2I.U32.TRUNC.NTZ R6, R6 ;  /* 0x0000000600067305 */ /* 0x000e62000020f000 */
[----:B------:R-:W-:Y:S01]  /*0600*/  IMAD.IADD R9, R2, 0x1, -R9 ;  /* 0x0000000102097824 */ /* 0x000fe200078e0a09 */
[----:B------:R-:W5:Y:S01]  /*0610*/  @!UP0 S2UR UR7, SR_CgaCtaId ;  /* 0x00000000000789c3 */ /* 0x000f620000008800 */
[----:B------:R-:W-:Y:S01]  /*0620*/  FMUL R8, R8, UR4 ;  /* 0x0000000408087c20 */ /* 0x000fe20008400000 */
[----:B------:R-:W-:Y:S01]  /*0630*/  UMOV UR4, 0x20 ;  /* 0x0000002000047882 */ /* 0x000fe20000000000 */
[----:B------:R-:W-:Y:S01]  /*0640*/  IMAD R4, R4, 0x4, R9 ;  /* 0x0000000404047824 */ /* 0x000fe200078e0209 */
[----:B------:R-:W-:Y:S01]  /*0650*/  @!UP0 UMOV UR6, 0x400 ;  /* 0x0000040000068882 */ /* 0x000fe20000000000 */
[----:B------:R-:W-:-:S04]  /*0660*/  @!UP0 UIADD3 UR4, -UR4, 0x100000, URZ ;  /* 0x0010000004048890 */ /* 0x000fc8000fffe13f */
[----:B------:R-:W-:Y:S02]  /*0670*/  @!UP0 USHF.L.U32 UR5, UR4, 0xb, URZ ;  /* 0x0000000b04058899 */ /* 0x000fe4000800063f */
[----:B------:R-:W-:Y:S01]  /*0680*/  @!UP0 USHF.L.U32 UR4, UR4, 0x1, URZ ;  /* 0x0000000104048899 */ /* 0x000fe2000800063f */
[----:B---3--:R-:W-:Y:S01]  /*0690*/  ISETP.EQ.U32.AND P2, PT, R14, 0x1, PT ;  /* 0x000000010e00780c */ /* 0x008fe20003f42070 */
[----:B------:R-:W3:Y:S01]  /*06a0*/  F2I.U32.TRUNC.NTZ R8, R8 ;  /* 0x0000000800087305 */ /* 0x000ee2000020f000 */
[----:B------:R-:W-:-:S04]  /*06b0*/  LEA.HI R2, R4, R4, RZ, 0x1 ;  /* 0x0000000404027211 */ /* 0x000fc800078f08ff */
[----:B------:R-:W-:Y:S01]  /*06c0*/  LOP3.LUT R9, R2, 0xfffffffe, RZ, 0xc0, !PT ;  /* 0xfffffffe02097812 */ /* 0x000fe200078ec0ff */
[----:B-1----:R-:W-:Y:S01]  /*06d0*/  IMAD.MOV R15, RZ, RZ, -R6 ;  /* 0x000000ffff0f7224 */ /* 0x002fe200078e0a06 */
[----:B------:R-:W-:-:S03]  /*06e0*/  SHF.R.S32.HI R2, RZ, 0x1f, R7 ;  /* 0x0000001fff027819 */ /* 0x000fc60000011407 */
[----:B--2---:R-:W-:Y:S01]  /*06f0*/  IMAD R12, R12, R15, UR8 ;  /* 0x000000080c0c7e24 */ /* 0x004fe2000f8e020f */
[----:B------:R-:W-:Y:S01]  /*0700*/  LEA.HI R2, R2, R7, RZ, 0x2 ;  /* 0x0000000702027211 */ /* 0x000fe200078f10ff */
[----:B------:R-:W-:-:S03]  /*0710*/  IMAD.IADD R9, R4, 0x1, -R9 ;  /* 0x0000000104097824 */ /* 0x000fc600078e0a09 */
[----:B------:R-:W-:Y:S01]  /*0720*/  LOP3.LUT R2, R2, 0xfffffffc, RZ, 0xc0, !PT ;  /* 0xfffffffc02027812 */ /* 0x000fe200078ec0ff */
[----:B---3--:R-:W-:Y:S01]  /*0730*/  IMAD.MOV R20, RZ, RZ, -R8 ;  /* 0x000000ffff147224 */ /* 0x008fe200078e0a08 */
[----:B------:R-:W-:Y:S01]  /*0740*/  ISETP.NE.AND P3, PT, R9, R12, PT ;  /* 0x0000000c0900720c */ /* 0x000fe20003f65270 */
[C---:B------:R-:W-:Y:S01]  /*0750*/  IMAD.SHL.U32 R9, R4.reuse, 0x4, RZ ;  /* 0x0000000404097824 */ /* 0x040fe200078e00ff */
[----:B-----5:R-:W-:Y:S01]  /*0760*/  @!UP0 ULEA UR6, UR7, UR6, 0x18 ;  /* 0x0000000607068291 */ /* 0x020fe2000f8ec03f */
[----:B------:R-:W-:Y:S01]  /*0770*/  IMAD.IADD R7, R7, 0x1, -R2 ;  /* 0x0000000107077824 */ /* 0x000fe200078e0a02 */
[----:B------:R-:W-:Y:S01]  /*0780*/  VOTEU.ALL UP0, P0 ;  /* 0x00000000003f7886 */ /* 0x000fe20000000000 */
[----:B------:R-:W-:Y:S01]  /*0790*/  LOP3.LUT P0, RZ, R5, 0x7, RZ, 0xc0, !PT ;  /* 0x0000000705ff7812 */ /* 0x000fe2000780c0ff */
[----:B------:R-:W-:Y:S01]  /*07a0*/  IMAD.MOV.U32 R5, RZ, RZ, 0x1 ;  /* 0x00000001ff057424 */ /* 0x000fe200078e00ff */
[----:B------:R-:W-:Y:S01]  /*07b0*/  LOP3.LUT R6, R4, 0xc, R9, 0x78, !PT ;  /* 0x0000000c04067812 */ /* 0x000fe200078e7809 */
[----:B0-----:R-:W-:Y:S01]  /*07c0*/  IMAD R9, R13, R20, R10 ;  /* 0x000000140d097224 */ /* 0x001fe200078e020a */
[----:B------:R-:W-:-:S02]  /*07d0*/  ISETP.NE.AND P1, PT, R7, 0x3, PT ;  /* 0x000000030700780c */ /* 0x000fc40003f25270 */
[C---:B------:R-:W-:Y:S02]  /*07e0*/  ISETP.LT.U32.AND P0, PT, R6.reuse, 0x2, !P0 ;  /* 0x000000020600780c */ /* 0x040fe40004701070 */
[----:B------:R-:W-:Y:S01]  /*07f0*/  @P3 LEA.HI R2, R6, R6, RZ, 0x1 ;  /* 0x0000000606023211 */ /* 0x000fe200078f08ff */
[----:B------:R-:W0:Y:S02]  /*0800*/  FENCE.VIEW.ASYNC.S ;  /* 0x00000000000073c6 */ /* 0x000e240000000000 */
[----:B0-----:R0:W1:Y:S01]  /*0810*/  @!UP0 SYNCS.EXCH.64 URZ, [UR6+0xc0], UR4 ;  /* 0x0000c004063f85b2 */ /* 0x0010620008000100 */
[----:B------:R-:W-:Y:S02]  /*0820*/  ISETP.EQ.OR P1, PT, R7, RZ, !P1 ;  /* 0x000000ff0700720c */ /* 0x000fe40004f22670 */
[----:B------:R-:W-:Y:S02]  /*0830*/  @P3 SHF.R.S32.HI R2, RZ, 0x1, R2 ;  /* 0x00000001ff023819 */ /* 0x000fe40000011402 */
[----:B------:R-:W-:-:S02]  /*0840*/  ISETP.EQ.AND P1, PT, R3, RZ, P1 ;  /* 0x000000ff0300720c */ /* 0x000fc40000f22270 */
[----:B------:R-:W-:Y:S02]  /*0850*/  @P3 ISETP.NE.AND P5, PT, R2, R9, PT ;  /* 0x000000090200320c */ /* 0x000fe40003fa5270 */
[----:B------:R-:W-:Y:S02]  /*0860*/  SEL R2, RZ, 0x1, !P0 ;  /* 0x00000001ff027807 */ /* 0x000fe40004000000 */
[----:B------:R-:W-:Y:S02]  /*0870*/  @P3 SEL R5, RZ, 0x1, P5 ;  /* 0x00000001ff053807 */ /* 0x000fe40002800000 */
[----:B------:R-:W-:Y:S02]  /*0880*/  SEL R4, RZ, 0x1, !P1 ;  /* 0x00000001ff047807 */ /* 0x000fe40004800000 */
[----:B------:R-:W-:Y:S01]  /*0890*/  LOP3.LUT R5, R5, R2, RZ, 0xc0, !PT ;  /* 0x0000000205057212 */ /* 0x000fe200078ec0ff */
[----:B------:R0:W2:Y:S01]  /*08a0*/  @!UP1 SYNCS.EXCH.64 URZ, [UR6+0xc8], UR4 ;  /* 0x0000c804063f95b2 */ /* 0x0000a20008000100 */
[----:B------:R-:W-:Y:S01]  /*08b0*/  SEL R4, R4, 0x2, P6 ;  /* 0x0000000204047807 */ /* 0x000fe20003000000 */
[----:B------:R-:W-:Y:S01]  /*08c0*/  NOP ;  /* 0x0000000000007918 */ /* 0x000fe20000000000 */
[----:B------:R-:W-:Y:S05]  /*08d0*/  @!P2 BRA `(.L_x_4) ;  /* 0x000000000008a947 */ /* 0x000fea0003800000 */
[----:B-12-4-:R-:W-:Y:S01]  /*08e0*/  UCGABAR_ARV ;  /* 0x00000000000079c7 */ /* 0x016fe20008000000 */
[----:B------:R-:W-:Y:S05]  /*08f0*/  BRA `(.L_x_5) ;  /* 0x0000000000047947 */ /* 0x000fea0003800000 */
.L_x_4:
[----:B-12-4-:R-:W-:Y:S01]  /*0900*/  NOP ;  /* 0x0000000000007918 */ /* 0x016fe20000000000 */
.L_x_5:
[----:B------:R-:W1:Y:S01]  /*0910*/  LDC R2, c[0x0][0x65c] ;  /* 0x00019700ff027b82 */ /* 0x000e620000000800 */
[----:B------:R-:W-:Y:S01]  /*0920*/  IMAD.MOV.U32 R3, RZ, RZ, RZ ;  /* 0x000000ffff037224 */ /* 0x000fe200078e00ff */
[----:B-1----:R-:W-:Y:S01]  /*0930*/  ISETP.NE.AND P3, PT, R2, 0x1, PT ;  /* 0x000000010200780c */ /* 0x002fe20003f65270 */
[----:B------:R-:W-:-:S12]  /*0940*/  IMAD.U32 R2, RZ, RZ, UR8 ;  /* 0x00000008ff027e24 */ /* 0x000fd8000f8e00ff */
[----:B------:R-:W1:Y:S01]  /*0950*/  @P3 LDC R15, c[0x0][0x10] ;  /* 0x00000400ff0f3b82 */ /* 0x000e620000000800 */
[----:B------:R-:W-:Y:S02]  /*0960*/  @P3 IMAD.MOV.U32 R11, RZ, RZ, RZ ;  /* 0x000000ffff0b3224 */ /* 0x000fe400078e00ff */
[----:B------:R-:W-:-:S05]  /*0970*/  @P3 IMAD.MOV.U32 R17, RZ, RZ, RZ ;  /* 0x000000ffff113224 */ /* 0x000fca00078e00ff */
[----:B------:R-:W2:Y:S01]  /*0980*/  @!P3 LDC R9, c[0x0][0xc] ;  /* 0x00000300ff09bb82 */ /* 0x000ea20000000800 */
[----:B-1----:R-:W-:-:S04]  /*0990*/  @P3 IMAD.WIDE.U32 R14, R15, UR8, R10 ;  /* 0x000000080f0e3c25 */ /* 0x002fc8000f8e000a */
[----:B--2---:R-:W-:-:S04]  /*09a0*/  @!P3 IMAD.WIDE.U32 R8, R10, R9, R2 ;  /* 0x000000090a08b225 */ /* 0x004fc800078e0002 */
[----:B------:R-:W-:Y:S02]  /*09b0*/  @P3 IMAD.MOV.U32 R2, RZ, RZ, R14 ;  /* 0x000000ffff023224 */ /* 0x000fe400078e000e */
[----:B------:R-:W-:Y:S02]  /*09c0*/  @P3 IMAD.IADD R3, R15, 0x1, R17 ;  /* 0x000000010f033824 */ /* 0x000fe400078e0211 */
[----:B------:R-:W-:Y:S02]  /*09d0*/  @!P3 IMAD.MOV.U32 R2, RZ, RZ, R8 ;  /* 0x000000ffff02b224 */ /* 0x000fe400078e0008 */
[----:B------:R-:W-:Y:S01]  /*09e0*/  @!P3 IMAD.MOV.U32 R3, RZ, RZ, R9 ;  /* 0x000000ffff03b224 */ /* 0x000fe200078e0009 */
[----:B------:R-:W-:Y:S06]  /*09f0*/  @!P2 BRA `(.L_x_6) ;  /* 0x00000000000ca947 */ /* 0x000fec0003800000 */
[----:B------:R-:W-:Y:S01]  /*0a00*/  UCGABAR_WAIT ;  /* 0x0000000000007dc7 */ /* 0x000fe20008000000 */
[----:B------:R-:W-:Y:S01]  /*0a10*/  CCTL.IVALL ;  /* 0x00000000ff00798f */ /* 0x000fe20002000000 */
[----:B------:R-:W-:Y:S05]  /*0a20*/  BRA `(.L_x_7) ;  /* 0x0000000000047947 */ /* 0x000fea0003800000 */
.L_x_6:
[----:B------:R-:W-:Y:S06]  /*0a30*/  BAR.SYNC.DEFER_BLOCKING 0x0 ;  /* 0x0000000000007b1d */ /* 0x000fec0000010000 */
.L_x_7:
[----:B------:R-:W-:Y:S05]  /*0a40*/  @!P4 BRA `(.L_x_8) ;  /* 0x000000a400bcc947 */ /* 0x000fea0003800000 */
[----:B------:R-:W-:-:S13]  /*0a50*/  ISETP.GT.U32.AND P0, PT, R16, 0x1, PT ;  /* 0x000000011000780c */ /* 0x000fda0003f04070 */
[----:B0-----:R-:W-:Y:S05]  /*0a60*/  @P0 EXIT ;  /* 0x000000000000094d */ /* 0x001fea0003800000 */
[----:B------:R-:W-:Y:S01]  /*0a70*/  ULDC.64 UR4, c[0x0][0x650] ;  /* 0x0001940000047ab9 */ /* 0x000fe20000000a00 */
[----:B------:R-:W-:Y:S01]  /*0a80*/  PRMT R14, RZ, 0x7610, R14 ;  /* 0x00007610ff0e7816 */ /* 0x000fe2000000000e */
[----:B------:R-:W-:Y:S01]  /*0a90*/  IMAD.MOV.U32 R9, RZ, RZ, -0x1 ;  /* 0xffffffffff097424 */ /* 0x000fe200078e00ff */
[----:B------:R-:W-:Y:S01]  /*0aa0*/  ISETP.GE.U32.AND P0, PT, R2, UR4, PT ;  /* 0x0000000402007c0c */ /* 0x000fe2000bf06070 */
[----:B------:R-:W-:Y:S02]  /*0ab0*/  IMAD.MOV.U32 R8, RZ, RZ, -0x1 ;  /* 0xffffffffff087424 */ /* 0x000fe400078e00ff */
[----:B------:R-:W-:Y:S01]  /*0ac0*/  IMAD.MOV.U32 R7, RZ, RZ, -0x1 ;  /* 0xffffffffff077424 */ /* 0x000fe200078e00ff */
[----:B------:R-:W-:-:S13]  /*0ad0*/  ISETP.GE.U32.AND.EX P0, PT, R3, UR5, PT, P0 ;  /* 0x0000000503007c0c */ /* 0x000fda000bf06100 */
[----:B------:R-:W-:Y:S05]  /*0ae0*/  @P0 BRA `(.L_x_9) ;  /* 0x0000000400280947 */ /* 0x000fea0003800000 */
[----:B------:R-:W0:Y:S01]  /*0af0*/  LDC.64 R22, c[0x0][0x628] ;  /* 0x00018a00ff167b82 */ /* 0x000e220000000a00 */
[----:B------:R-:W-:Y:S02]  /*0b00*/  IMAD.MOV.U32 R8, RZ, RZ, R2 ;  /* 0x000000ffff087224 */ /* 0x000fe400078e0002 */
[----:B------:R-:W-:-:S05]  /*0b10*/  IMAD.MOV.U32 R9, RZ, RZ, R3 ;  /* 0x000000ffff097224 */ /* 0x000fca00078e0003 */
[----:B------:R-:W1:Y:S08]  /*0b20*/  LDC R18, c[0x0][0x630] ;  /* 0x00018c00ff127b82 */ /* 0x000e700000000800 */
[----:B------:R-:W2:Y:S01]  /*0b30*/  LDC.64 R24, c[0x0][0x620] ;  /* 0x00018800ff187b82 */ /* 0x000ea20000000a00 */
[----:B0-----:R-:W-:-:S04]  /*0b40*/  ISETP.NE.U32.AND P0, PT, R22, RZ, PT ;  /* 0x000000ff1600720c */ /* 0x001fc80003f05070 */
[----:B------:R-:W-:-:S13]  /*0b50*/  ISETP.NE.AND.EX P0, PT, R23, RZ, PT, P0 ;  /* 0x000000ff1700720c */ /* 0x000fda0003f05300 */
[----:B-12---:R-:W-:Y:S05]  /*0b60*/  @!P0 BRA `(.L_x_10) ;  /* 0x0000000000288947 */ /* 0x006fea0003800000 */
[----:B------:R-:W0:Y:S02]  /*0b70*/  LDC R7, c[0x0][0x634] ;  /* 0x00018d00ff077b82 */ /* 0x000e240000000800 */
[----:B0-----:R-:W-:-:S05]  /*0b80*/  IADD3 R7, P0, R2, R7, RZ ;  /* 0x0000000702077210 */ /* 0x001fca0007f1e0ff */
[----:B------:R-:W-:-:S04]  /*0b90*/  IMAD.X R19, RZ, RZ, R3, P0 ;  /* 0x000000ffff137224 */ /* 0x000fc800000e0603 */
[----:B------:R-:W-:-:S04]  /*0ba0*/  IMAD.WIDE.U32 R8, R19, R22, RZ ;  /* 0x0000001613087225 */ /* 0x000fc800078e00ff */
[----:B------:R-:W-:-:S04]  /*0bb0*/  IMAD.WIDE.U32 R14, P0, R7, R23, R8 ;  /* 0x00000017070e7225 */ /* 0x000fc80007800008 */
[----:B------:R-:W-:-:S04]  /*0bc0*/  IMAD.WIDE.U32 R8, R7, R22, RZ ;  /* 0x0000001607087225 */ /* 0x000fc800078e00ff */
[----:B------:R-:W-:Y:S01]  /*0bd0*/  IMAD.X R17, RZ, RZ, RZ, P0 ;  /* 0x000000ffff117224 */ /* 0x000fe200000e06ff */
[----:B------:R-:W-:Y:S01]  /*0be0*/  IADD3 RZ, P0, R9, R14, RZ ;  /* 0x0000000e09ff7210 */ /* 0x000fe20007f1e0ff */
[----:B------:R-:W-:-:S04]  /*0bf0*/  IMAD.MOV.U32 R16, RZ, RZ, R15 ;  /* 0x000000ffff107224 */ /* 0x000fc800078e000f */
[----:B------:R-:W-:-:S08]  /*0c00*/  IMAD.WIDE.U32.X R8, R19, R23, R16, P0 ;  /* 0x0000001713087225 */ /* 0x000fd000000e0410 */
.L_x_10:
[----:B------:R-:W0:Y:S01]  /*0c10*/  LDC.64 R22, c[0x0][0x640] ;  /* 0x00019000ff167b82 */ /* 0x000e220000000a00 */
[--C-:B------:R-:W-:Y:S01]  /*0c20*/  SHF.R.U64 R27, R8, R18, R9.reuse ;  /* 0x00000012081b7219 */ /* 0x100fe20000001209 */
[----:B------:R-:W-:Y:S01]  /*0c30*/  IMAD R29, R13, R20, R10 ;  /* 0x000000140d1d7224 */ /* 0x000fe200078e020a */
[----:B------:R-:W-:Y:S02]  /*0c40*/  SHF.R.U32.HI R7, RZ, R18, R9 ;  /* 0x00000012ff077219 */ /* 0x000fe40000011609 */
[----:B------:R-:W-:-:S03]  /*0c50*/  IADD3 R11, P0, RZ, -R27, RZ ;  /* 0x8000001bff0b7210 */ /* 0x000fc60007f1e0ff */
[----:B------:R-:W1:Y:S02]  /*0c60*/  LDC R16, c[0x0][0x618] ;  /* 0x00018600ff107b82 */ /* 0x000e640000000800 */
[----:B------:R-:W-:Y:S02]  /*0c70*/  IMAD.X R7, RZ, RZ, ~R7, P0 ;  /* 0x000000ffff077224 */ /* 0x000fe400000e0e07 */
[----:B------:R-:W-:-:S04]  /*0c80*/  IMAD.WIDE.U32 R8, R11, R24, R2 ;  /* 0x000000180b087225 */ /* 0x000fc800078e0002 */
[----:B------:R-:W2:Y:S01]  /*0c90*/  LDC R15, c[0x0][0x608] ;  /* 0x00018200ff0f7b82 */ /* 0x000ea20000000800 */
[----:B------:R-:W-:-:S04]  /*0ca0*/  IMAD R14, R7, R24, RZ ;  /* 0x00000018070e7224 */ /* 0x000fc800078e02ff */
[----:B------:R-:W-:Y:S02]  /*0cb0*/  IMAD R7, R11, R25, R14 ;  /* 0x000000190b077224 */ /* 0x000fe400078e020e */
[----:B------:R-:W-:Y:S01]  /*0cc0*/  IMAD.MOV.U32 R14, RZ, RZ, -0x1 ;  /* 0xffffffffff0e7424 */ /* 0x000fe200078e00ff */
[----:B------:R-:W3:Y:S01]  /*0cd0*/  LDC R21, c[0x0][0x658] ;  /* 0x00019600ff157b82 */ /* 0x000ee20000000800 */
[----:B------:R-:W-:Y:S01]  /*0ce0*/  IMAD.IADD R7, R9, 0x1, R7 ;  /* 0x0000000109077824 */ /* 0x000fe200078e0207 */
[----:B0-----:R-:W-:-:S04]  /*0cf0*/  ISETP.NE.U32.AND P0, PT, R22, RZ, PT ;  /* 0x000000ff1600720c */ /* 0x001fc80003f05070 */
[----:B------:R-:W-:Y:S02]  /*0d00*/  ISETP.NE.AND.EX P0, PT, R23, RZ, PT, P0 ;  /* 0x000000ff1700720c */ /* 0x000fe40003f05300 */
[----:B------:R-:W0:Y:S01]  /*0d10*/  LDC R18, c[0x0][0x600] ;  /* 0x00018000ff127b82 */ /* 0x000e220000000800 */
[-CC-:B-1----:R-:W-:Y:S02]  /*0d20*/  SHF.R.U64 R19, R8, R16.reuse, R7.reuse ;  /* 0x0000001008137219 */ /* 0x182fe40000001207 */
[----:B------:R-:W-:Y:S01]  /*0d30*/  SHF.R.U32.HI R8, RZ, R16, R7 ;  /* 0x00000010ff087219 */ /* 0x000fe20000011607 */
[----:B------:R-:W-:-:S04]  /*0d40*/  IMAD.MOV.U32 R16, RZ, RZ, 0x1 ;  /* 0x00000001ff107424 */ /* 0x000fc800078e00ff */
[----:B------:R-:W1:Y:S01]  /*0d50*/  LDC R24, c[0x0][0x648] ;  /* 0x00019200ff187b82 */ /* 0x000e620000000800 */
[-CC-:B--2---:R-:W-:Y:S02]  /*0d60*/  SHF.R.U64 R28, R19, R15.reuse, R8.reuse ;  /* 0x0000000f131c7219 */ /* 0x184fe40000001208 */
[----:B------:R-:W-:-:S05]  /*0d70*/  SHF.R.U32.HI R8, RZ, R15, R8 ;  /* 0x0000000fff087219 */ /* 0x000fca0000011608 */
[----:B------:R-:W2:Y:S01]  /*0d80*/  LDC R26, c[0x0][0x638] ;  /* 0x00018e00ff1a7b82 */ /* 0x000ea20000000800 */
[-CC-:B---3--:R-:W-:Y:S02]  /*0d90*/  SHF.R.U64 R20, R28, R21.reuse, R8.reuse ;  /* 0x000000151c147219 */ /* 0x188fe40000001208 */
[-C--:B------:R-:W-:Y:S02]  /*0da0*/  SHF.L.U32 R7, R14, R21.reuse, RZ ;  /* 0x000000150e077219 */ /* 0x080fe400000006ff */
[----:B------:R-:W-:Y:S01]  /*0db0*/  SHF.R.U32.HI R9, RZ, R21, R8 ;  /* 0x00000015ff097219 */ /* 0x000fe20000011608 */
[----:B------:R-:W-:Y:S01]  /*0dc0*/  IMAD.MOV.U32 R8, RZ, RZ, R20 ;  /* 0x000000ffff087224 */ /* 0x000fe200078e0014 */
[----:B------:R-:W-:Y:S01]  /*0dd0*/  LOP3.LUT R13, RZ, R7, RZ, 0x33, !PT ;  /* 0x00000007ff0d7212 */ /* 0x000fe200078e33ff */
[----:B------:R-:W3:Y:S01]  /*0de0*/  LDC R25, c[0x0][0x610] ;  /* 0x00018400ff197b82 */ /* 0x000ee20000000800 */
[----:B------:R-:W-:Y:S05]  /*0df0*/  @!P0 BRA `(.L_x_11) ;  /* 0x0000000000288947 */ /* 0x000fea0003800000 */
[----:B------:R-:W4:Y:S02]  /*0e00*/  LDC R7, c[0x0][0x64c] ;  /* 0x00019300ff077b82 */ /* 0x000f240000000800 */
[----:B----4-:R-:W-:-:S05]  /*0e10*/  IADD3 R7, P0, R20, R7, RZ ;  /* 0x0000000714077210 */ /* 0x010fca0007f1e0ff */
        /* <DEDUP_REMOVED lines=8> */
.L_x_11:
[----:B-1----:R-:W-:Y:S01]  /*0ea0*/  SHF.R.U64 R9, R8, R24, R9 ;  /* 0x0000001808097219 */ /* 0x002fe20000001209 */
[----:B0-----:R-:W-:Y:S01]  /*0eb0*/  VIADD R10, R18, 0xffffffff ;  /* 0xffffffff120a7836 */ /* 0x001fe20000000000 */
[----:B------:R-:W-:Y:S01]  /*0ec0*/  SHF.L.U32 R7, R16, R21, RZ ;  /* 0x0000001510077219 */ /* 0x000fe200000006ff */
[----:B------:R-:W-:Y:S01]  /*0ed0*/  IMAD.MOV.U32 R14, RZ, RZ, 0x1 ;  /* 0x00000001ff0e7424 */ /* 0x000fe200078e00ff */
[----:B------:R-:W-:Y:S01]  /*0ee0*/  LOP3.LUT R8, R28, R13, RZ, 0xc0, !PT ;  /* 0x0000000d1c087212 */ /* 0x000fe200078ec0ff */
[----:B------:R-:W-:Y:S01]  /*0ef0*/  IMAD.MOV R11, RZ, RZ, -R9 ;  /* 0x000000ffff0b7224 */ /* 0x000fe200078e0a09 */
[----:B------:R-:W-:Y:S02]  /*0f00*/  SEL R12, R12, R29, !P3 ;  /* 0x0000001d0c0c7207 */ /* 0x000fe40005800000 */
[----:B------:R-:W-:Y:S01]  /*0f10*/  LOP3.LUT R10, R19, R10, RZ, 0xc0, !PT ;  /* 0x0000000a130a7212 */ /* 0x000fe200078ec0ff */
[----:B------:R-:W-:Y:S02]  /*0f20*/  IMAD R9, R7, R9, R8 ;  /* 0x0000000907097224 */ /* 0x000fe400078e0208 */
[----:B--2---:R-:W-:-:S02]  /*0f30*/  IMAD R7, R11, R26, R20 ;  /* 0x0000001a0b077224 */ /* 0x004fc400078e0214 */
[----:B---3--:R-:W-:Y:S02]  /*0f40*/  IMAD R12, R9, R25, R12 ;  /* 0x00000019090c7224 */ /* 0x008fe400078e020c */
[----:B------:R-:W-:-:S05]  /*0f50*/  IMAD R7, R7, R18, R10 ;  /* 0x0000001207077224 */ /* 0x000fca00078e020a */
[----:B------:R-:W-:Y:S02]  /*0f60*/  SEL R8, R7, R12, !P3 ;  /* 0x0000000c07087207 */ /* 0x000fe40005800000 */
[----:B------:R-:W-:Y:S01]  /*0f70*/  SEL R9, R12, R7, !P3 ;  /* 0x000000070c097207 */ /* 0x000fe20005800000 */
[----:B------:R-:W-:-:S07]  /*0f80*/  IMAD.MOV.U32 R7, RZ, RZ, R27 ;  /* 0x000000ffff077224 */ /* 0x000fce00078e001b */
.L_x_9:
[----:B------:R-:W-:-:S08]  /*0f90*/  NOP ;  /* 0x0000000000007918 */ /* 0x000fd00000000000 */
[----:B------:R-:W0:Y:S02]  /*0fa0*/  USETMAXREG.TRY_ALLOC.CTAPOOL UP0, 0xe8 ;  /* 0x000000e8000079c8 */ /* 0x000e240008000600 */
[----:B0-----:R-:W-:-:S13]  /*0fb0*/  PLOP3.LUT P0, PT, PT, PT, UP0, 0x80, 0x0 ;  /* 0x000000000000781c */ /* 0x001fda0003f0f008 */
[----:B------:R-:W-:Y:S05]  /*0fc0*/  @!P0 BRA `(.L_x_9) ;  /* 0xfffffffc00f08947 */ /* 0x000fea000383ffff */
[----:B------:R-:W-:Y:S01]  /*0fd0*/  ULDC.64 UR4, c[0x0][0x598] ;  /* 0x0001660000047ab9 */ /* 0x000fe20000000a00 */
[----:B------:R-:W-:Y:S01]  /*0fe0*/  ULDC.64 UR46, c[0x0][0x208] ;  /* 0x00008200002e7ab9 */ /* 0x000fe20000000a00 */
[----:B------:R-:W-:-:S04]  /*0ff0*/  ISETP.NE.U32.AND P0, PT, RZ, UR4, PT ;  /* 0x00000004ff007c0c */ /* 0x000fc8000bf05070 */
[----:B------:R-:W-:-:S13]  /*1000*/  ISETP.NE.AND.EX P0, PT, RZ, UR5, PT, P0 ;  /* 0x00000005ff007c0c */ /* 0x000fda000bf05300 */
[----:B------:R-:W-:Y:S05]  /*1010*/  @!P0 BRA `(.L_x_12) ;  /* 0x00000000001c8947 */ /* 0x000fea0003800000 */
[----:B------:R-:W0:Y:S02]  /*1020*/  LDC.64 R10, c[0x0][0x598] ;  /* 0x00016600ff0a7b82 */ /* 0x000e240000000a00 */
[----:B0-----:R-:W2:Y:S02]  /*1030*/  LDG.E.64 R10, desc[UR46][R10.64] ;  /* 0x0000002e0a0a7981 */ /* 0x001ea4000c1e1b00 */
[----:B--2---:R-:W-:-:S04]  /*1040*/  ISETP.NE.U32.AND P0, PT, R10, RZ, PT ;  /* 0x000000ff0a00720c */ /* 0x004fc80003f05070 */
[----:B------:R-:W-:-:S13]  /*1050*/  ISETP.NE.AND.EX P0, PT, R11, RZ, PT, P0 ;  /* 0x000000ff0b00720c */ /* 0x000fda0003f05300 */
[----:B------:R-:W-:Y:S05]  /*1060*/  @!P0 BRA `(.L_x_12) ;  /* 0x0000000000088947 */ /* 0x000fea0003800000 */
[----:B------:R0:W5:Y:S01]  /*1070*/  LD.E R10, desc[UR46][R10.64] ;  /* 0x0000002e0a0a7980 */ /* 0x000162000c101900 */
[----:B------:R-:W-:Y:S05]  /*1080*/  BRA `(.L_x_13) ;  /* 0x0000000000207947 */ /* 0x000fea0003800000 */
.L_x_12:
[----:B------:R-:W-:Y:S02]  /*1090*/  ULDC.64 UR4, c[0x0][0x588] ;  /* 0x0001620000047ab9 */ /* 0x000fe40000000a00 */
[----:B------:R-:W-:-:S04]  /*10a0*/  ISETP.NE.U32.AND P0, PT, RZ, UR4, PT ;  /* 0x00000004ff007c0c */ /* 0x000fc8000bf05070 */
[----:B------:R-:W-:-:S13]  /*10b0*/  ISETP.NE.AND.EX P0, PT, RZ, UR5, PT, P0 ;  /* 0x00000005ff007c0c */ /* 0x000fda000bf05300 */
[----:B------:R-:W-:Y:S05]  /*10c0*/  @!P0 BRA `(.L_x_14) ;  /* 0x00000000000c8947 */ /* 0x000fea0003800000 */
[----:B------:R-:W0:Y:S02]  /*10d0*/  LDC.64 R10, c[0x0][0x588] ;  /* 0x00016200ff0a7b82 */ /* 0x000e240000000a00 */
[----:B0-----:R1:W5:Y:S01]  /*10e0*/  LDG.E R10, desc[UR46][R10.64] ;  /* 0x0000002e0a0a7981 */ /* 0x001362000c1e1900 */
[----:B------:R-:W-:Y:S05]  /*10f0*/  BRA `(.L_x_13) ;  /* 0x0000000000047947 */ /* 0x000fea0003800000 */
.L_x_14:
[----:B------:R-:W2:Y:S02]  /*1100*/  LDC R10, c[0x0][0x580] ;  /* 0x00016000ff0a7b82 */ /* 0x000ea40000000800 */
.L_x_13:
[----:B------:R-:W-:Y:S02]  /*1110*/  ULDC.64 UR4, c[0x0][0x5a0] ;  /* 0x0001680000047ab9 */ /* 0x000fe40000000a00 */
[----:B------:R-:W-:-:S04]  /*1120*/  ISETP.NE.U32.AND P0, PT, RZ, UR4, PT ;  /* 0x00000004ff007c0c */ /* 0x000fc8000bf05070 */
[----:B------:R-:W-:-:S13]  /*1130*/  ISETP.NE.AND.EX P0, PT, RZ, UR5, PT, P0 ;  /* 0x00000005ff007c0c */ /* 0x000fda000bf05300 */
[----:B------:R-:W-:Y:S05]  /*1140*/  @!P0 BRA `(.L_x_15) ;  /* 0x00000000001c8947 */ /* 0x000fea0003800000 */
[----:B------:R-:W3:Y:S02]  /*1150*/  LDC.64 R12, c[0x0][0x5a0] ;  /* 0x00016800ff0c7b82 */ /* 0x000ee40000000a00 */
[----:B---3--:R-:W3:Y:S02]  /*1160*/  LDG.E.64 R12, desc[UR46][R12.64] ;  /* 0x0000002e0c0c7981 */ /* 0x008ee4000c1e1b00 */
[----:B---3--:R-:W-:-:S04]  /*1170*/  ISETP.NE.U32.AND P0, PT, R12, RZ, PT ;  /* 0x000000ff0c00720c */ /* 0x008fc80003f05070 */
[----:B------:R-:W-:-:S13]  /*1180*/  ISETP.NE.AND.EX P0, PT, R13, RZ, PT, P0 ;  /* 0x000000ff0d00720c */ /* 0x000fda0003f05300 */
[----:B------:R-:W-:Y:S05]  /*1190*/  @!P0 BRA `(.L_x_15) ;  /* 0x0000000000088947 */ /* 0x000fea0003800000 */
[----:B01----:R0:W5:Y:S01]  /*11a0*/  LD.E R11, desc[UR46][R12.64] ;  /* 0x0000002e0c0b7980 */ /* 0x003162000c101900 */
[----:B------:R-:W-:Y:S05]  /*11b0*/  BRA `(.L_x_16) ;  /* 0x0000000000207947 */ /* 0x000fea0003800000 */
.L_x_15:
[----:B------:R-:W-:Y:S02]  /*11c0*/  ULDC.64 UR4, c[0x0][0x590] ;  /* 0x0001640000047ab9 */ /* 0x000fe40000000a00 */
[----:B------:R-:W-:-:S04]  /*11d0*/  ISETP.NE.U32.AND P0, PT, RZ, UR4, PT ;  /* 0x00000004ff007c0c */ /* 0x000fc8000bf05070 */
[----:B------:R-:W-:-:S13]  /*11e0*/  ISETP.NE.AND.EX P0, PT, RZ, UR5, PT, P0 ;  /* 0x00000005ff007c0c */ /* 0x000fda000bf05300 */
[----:B------:R-:W-:Y:S05]  /*11f0*/  @!P0 BRA `(.L_x_17) ;  /* 0x00000000000c8947 */ /* 0x000fea0003800000 */
[----:B------:R-:W0:Y:S02]  /*1200*/  LDC.64 R12, c[0x0][0x590] ;  /* 0x00016400ff0c7b82 */ /* 0x000e240000000a00 */
[----:B01----:R1:W5:Y:S01]  /*1210*/  LDG.E R11, desc[UR46][R12.64] ;  /* 0x0000002e0c0b7981 */ /* 0x003362000c1e1900 */
[----:B------:R-:W-:Y:S05]  /*1220*/  BRA `(.L_x_16) ;  /* 0x0000000000047947 */ /* 0x000fea0003800000 */
.L_x_17:
[----:B01----:R-:W3:Y:S02]  /*1230*/  LDC R11, c[0x0][0x584] ;  /* 0x00016100ff0b7b82 */ /* 0x003ee40000000800 */
.L_x_16:
[----:B------:R-:W-:-:S13]  /*1240*/  LOP3.LUT P0, RZ, R14, 0xff, RZ, 0xc0, !PT ;  /* 0x000000ff0eff7812 */ /* 0x000fda000780c0ff */
[----:B------:R-:W-:Y:S05]  /*1250*/  @!P0 EXIT ;  /* 0x000000000000894d */ /* 0x000fea0003800000 */
[----:B------:R-:W-:Y:S01]  /*1260*/  ULDC UR4, c[0x0][0x28c] ;  /* 0x0000a30000047ab9 */ /* 0x000fe20000000800 */
[----:B------:R-:W-:Y:S01]  /*1270*/  LOP3.LUT R188, R4, 0x1, RZ, 0xfc, !PT ;  /* 0x0000000104bc7812 */ /* 0x000fe200078efcff */
[----:B------:R-:W-:Y:S01]  /*1280*/  UIADD3 UR4, UR4, 0x3f, URZ ;  /* 0x0000003f04047890 */ /* 0x000fe2000fffe03f */
[----:B------:R-:W-:-:S03]  /*1290*/  UMOV UR10, URZ ;  /* 0x0000003f000a7c82 */ /* 0x000fc60008000000 */
[----:B------:R-:W-:-:S04]  /*12a0*/  USHF.R.S32.HI UR5, URZ, 0x1f, UR4 ;  /* 0x0000001f3f057899 */ /* 0x000fc80008011404 */
[----:B------:R-:W-:-:S03]  /*12b0*/  ULEA.HI UR5, UR5, UR4, URZ, 0x6 ;  /* 0x0000000405057291 */ /* 0x000fc6000f8f303f */
[----:B------:R-:W-:Y:S01]  /*12c0*/  UMOV UR4, URZ ;  /* 0x0000003f00047c82 */ /* 0x000fe20008000000 */
[----:B------:R-:W-:-:S12]  /*12d0*/  USHF.R.S32.HI UR11, URZ, 0x6, UR5 ;  /* 0x000000063f0b7899 */ /* 0x000fd80008011405 */
.L_x_220:
[----:B01----:R-:W-:Y:S01]  /*12e0*/  LOP3.LUT R12, R0, 0x80, RZ, 0xc0, !PT ;  /* 0x00000080000c7812 */ /* 0x003fe200078ec0ff */
[----:B------:R-:W0:Y:S01]  /*12f0*/  S2UR UR9, SR_CgaCtaId ;  /* 0x00000000000979c3 */ /* 0x000e220000008800 */
[----:B------:R-:W-:Y:S01]  /*1300*/  UMOV UR8, 0x400 ;  /* 0x0000040000087882 */ /* 0x000fe20000000000 */
[----:B------:R-:W-:Y:S01]  /*1310*/  UMOV UR5, URZ ;  /* 0x0000003f00057c82 */ /* 0x000fe20008000000 */
[----:B------:R-:W-:Y:S01]  /*1320*/  SHF.R.U32.HI R16, RZ, 0x7, R12 ;  /* 0x00000007ff107819 */ /* 0x000fe2000001160c */
[----:B------:R-:W-:Y:S01]  /*1330*/  UMOV UR12, URZ ;  /* 0x0000003f000c7c82 */ /* 0x000fe20008000000 */
[----:B------:R-:W-:Y:S01]  /*1340*/  UMOV UR13, URZ ;  /* 0x0000003f000d7c82 */ /* 0x000fe20008000000 */
[----:B------:R-:W-:Y:S02]  /*1350*/  CS2R R14, SRZ ;  /* 0x00000000000e7805 */ /* 0x000fe4000001ff00 */
[----:B------:R-:W-:Y:S01]  /*1360*/  CS2R R18, SRZ ;  /* 0x0000000000127805 */ /* 0x000fe2000001ff00 */
[----:B------:R-:W1:Y:S01]  /*1370*/  LDC R12, c[0x0][0x28c] ;  /* 0x0000a300ff0c7b82 */ /* 0x000e620000000800 */
[----:B----4-:R-:W4:Y:S01]  /*1380*/  SHFL.IDX PT, R16, R16, RZ, 0x1f ;  /* 0x00001fff10107589 */ /* 0x010f2200000e0000 */
[----:B------:R-:W-:-:S02]  /*1390*/  CS2R R20, SRZ ;  /* 0x0000000000147805 */ /* 0x000fc4000001ff00 */
[----:B------:R-:W-:Y:S02]  /*13a0*/  CS2R R22, SRZ ;  /* 0x0000000000167805 */ /* 0x000fe4000001ff00 */
[----:B------:R-:W-:Y:S02]  /*13b0*/  CS2R R112, SRZ ;  /* 0x0000000000707805 */ /* 0x000fe4000001ff00 */
[----:B------:R-:W-:Y:S02]  /*13c0*/  CS2R R114, SRZ ;  /* 0x0000000000727805 */ /* 0x000fe4000001ff00 */
[----:B------:R-:W-:Y:S02]  /*13d0*/  CS2R R116, SRZ ;  /* 0x0000000000747805 */ /* 0x000fe4000001ff00 */
[----:B------:R-:W-:Y:S02]  /*13e0*/  CS2R R118, SRZ ;  /* 0x0000000000767805 */ /* 0x000fe4000001ff00 */
[----:B------:R-:W-:-:S02]  /*13f0*/  CS2R R120, SRZ ;  /* 0x0000000000787805 */ /* 0x000fc4000001ff00 */
[----:B------:R-:W-:Y:S02]  /*1400*/  CS2R R122, SRZ ;  /* 0x00000000007a7805 */ /* 0x000fe4000001ff00 */
[----:B------:R-:W-:Y:S02]  /*1410*/  CS2R R124, SRZ ;  /* 0x00000000007c7805 */ /* 0x000fe4000001ff00 */
[----:B------:R-:W-:Y:S02]  /*1420*/  CS2R R126, SRZ ;  /* 0x00000000007e7805 */ /* 0x000fe4000001ff00 */
[----:B------:R-:W-:Y:S02]  /*1430*/  CS2R R128, SRZ ;  /* 0x0000000000807805 */ /* 0x000fe4000001ff00 */
[----:B------:R-:W-:Y:S02]  /*1440*/  CS2R R130, SRZ ;  /* 0x0000000000827805 */ /* 0x000fe4000001ff00 */
[----:B------:R-:W-:-:S02]  /*1450*/  CS2R R132, SRZ ;  /* 0x0000000000847805 */ /* 0x000fc4000001ff00 */
[----:B------:R-:W-:Y:S01]  /*1460*/  CS2R R134, SRZ ;  /* 0x0000000000867805 */ /* 0x000fe2000001ff00 */
[----:B0-----:R-:W-:Y:S01]  /*1470*/  ULEA UR8, UR9, UR8, 0x18 ;  /* 0x0000000809087291 */ /* 0x001fe2000f8ec03f */
[----:B------:R-:W-:Y:S02]  /*1480*/  CS2R R136, SRZ ;  /* 0x0000000000887805 */ /* 0x000fe4000001ff00 */
[----:B------:R-:W-:Y:S02]  /*1490*/  CS2R R138, SRZ ;  /* 0x00000000008a7805 */ /* 0x000fe4000001ff00 */
[----:B------:R-:W-:Y:S02]  /*14a0*/  CS2R R140, SRZ ;  /* 0x00000000008c7805 */ /* 0x000fe4000001ff00 */
[----:B------:R-:W-:Y:S02]  /*14b0*/  CS2R R142, SRZ ;  /* 0x00000000008e7805 */ /* 0x000fe4000001ff00 */
[----:B------:R-:W-:-:S02]  /*14c0*/  CS2R R144, SRZ ;  /* 0x0000000000907805 */ /* 0x000fc4000001ff00 */
[----:B------:R-:W-:Y:S02]  /*14d0*/  CS2R R146, SRZ ;  /* 0x0000000000927805 */ /* 0x000fe4000001ff00 */
[----:B------:R-:W-:Y:S02]  /*14e0*/  CS2R R148, SRZ ;  /* 0x0000000000947805 */ /* 0x000fe4000001ff00 */
[----:B-1----:R-:W-:Y:S02]  /*14f0*/  ISETP.GE.AND P0, PT, R12, 0x1, PT ;  /* 0x000000010c00780c */ /* 0x002fe40003f06270 */
[----:B------:R-:W-:Y:S02]  /*1500*/  CS2R R12, SRZ ;  /* 0x00000000000c7805 */ /* 0x000fe4000001ff00 */
[----:B----4-:R-:W-:Y:S02]  /*1510*/  R2UR UR6, R16 ;  /* 0x00000000100672ca */ /* 0x010fe400000e0000 */
        /* <DEDUP_REMOVED lines=11> */
[----:B------:R-:W-:Y:S01]  /*15d0*/  CS2R R170, SRZ ;  /* 0x0000000000aa7805 */ /* 0x000fe2000001ff00 */
[----:B------:R-:W-:Y:S01]  /*15e0*/  ULEA.HI UR7, UR6, UR6, URZ, 0x1 ;  /* 0x0000000606077291 */ /* 0x000fe2000f8f083f */
[----:B------:R-:W-:-:S02]  /*15f0*/  CS2R R172, SRZ ;  /* 0x0000000000ac7805 */ /* 0x000fc4000001ff00 */
[----:B------:R-:W-:Y:S02]  /*1600*/  CS2R R174, SRZ ;  /* 0x0000000000ae7805 */ /* 0x000fe4000001ff00 */
[----:B------:R-:W-:Y:S01]  /*1610*/  CS2R R176, SRZ ;  /* 0x0000000000b07805 */ /* 0x000fe2000001ff00 */
[----:B------:R-:W-:Y:S01]  /*1620*/  ULOP3.LUT UR7, UR7, 0xffffe, URZ, 0xc0, !UPT ;  /* 0x000ffffe07077892 */ /* 0x000fe2000f8ec03f */
[----:B------:R-:W-:Y:S02]  /*1630*/  CS2R R178, SRZ ;  /* 0x0000000000b27805 */ /* 0x000fe4000001ff00 */
[----:B------:R-:W-:Y:S02]  /*1640*/  CS2R R180, SRZ ;  /* 0x0000000000b47805 */ /* 0x000fe4000001ff00 */
[----:B------:R-:W-:Y:S01]  /*1650*/  CS2R R182, SRZ ;  /* 0x0000000000b67805 */ /* 0x000fe2000001ff00 */
[----:B------:R-:W-:Y:S01]  /*1660*/  UIADD3 UR7, UR6, -UR7, URZ ;  /* 0x8000000706077290 */ /* 0x000fe2000fffe03f */
[----:B------:R-:W-:-:S02]  /*1670*/  CS2R R184, SRZ ;  /* 0x0000000000b87805 */ /* 0x000fc4000001ff00 */
[----:B------:R-:W-:Y:S01]  /*1680*/  CS2R R186, SRZ ;  /* 0x0000000000ba7805 */ /* 0x000fe2000001ff00 */
[----:B------:R-:W-:Y:S01]  /*1690*/  UMOV UR6, UR4 ;  /* 0x0000000400067c82 */ /* 0x000fe20008000000 */
[----:B------:R-:W-:Y:S01]  /*16a0*/  ULEA UR7, UR7, UR8, 0xc ;  /* 0x0000000807077291 */ /* 0x000fe2000f8e603f */
[----:B------:R-:W-:Y:S01]  /*16b0*/  IMAD.U32 R193, RZ, RZ, UR10 ;  /* 0x0000000affc17e24 */ /* 0x000fe2000f8e00ff */
[----:B------:R-:W-:Y:S02]  /*16c0*/  CS2R R104, SRZ ;  /* 0x0000000000687805 */ /* 0x000fe4000001ff00 */
[----:B------:R-:W-:Y:S01]  /*16d0*/  CS2R R106, SRZ ;  /* 0x00000000006a7805 */ /* 0x000fe2000001ff00 */
[----:B------:R-:W-:Y:S01]  /*16e0*/  UIADD3 UR7, UR7, 0x180, URZ ;  /* 0x0000018007077890 */ /* 0x000fe2000fffe03f */
[----:B------:R-:W-:Y:S02]  /*16f0*/  CS2R R108, SRZ ;  /* 0x00000000006c7805 */ /* 0x000fe4000001ff00 */
[----:B------:R-:W-:-:S02]  /*1700*/  CS2R R110, SRZ ;  /* 0x00000000006e7805 */ /* 0x000fc4000001ff00 */
[----:B------:R-:W-:Y:S01]  /*1710*/  CS2R R96, SRZ ;  /* 0x0000000000607805 */ /* 0x000fe2000001ff00 */
[----:B------:R-:W-:Y:S01]  /*1720*/  USHF.R.U32.HI UR7, URZ, 0x4, UR7 ;  /* 0x000000043f077899 */ /* 0x000fe20008011607 */
[----:B------:R-:W-:Y:S02]  /*1730*/  CS2R R98, SRZ ;  /* 0x0000000000627805 */ /* 0x000fe4000001ff00 */
[----:B------:R-:W-:Y:S02]  /*1740*/  CS2R R100, SRZ ;  /* 0x0000000000647805 */ /* 0x000fe4000001ff00 */
[----:B------:R-:W-:Y:S01]  /*1750*/  CS2R R102, SRZ ;  /* 0x0000000000667805 */ /* 0x000fe2000001ff00 */
[----:B------:R-:W-:Y:S01]  /*1760*/  ULOP3.LUT UR9, UR7, 0x3fff, URZ, 0xc0, !UPT ;  /* 0x00003fff07097892 */ /* 0x000fe2000f8ec03f */
        /* <DEDUP_REMOVED lines=32> */
[----:B--2---:R-:W-:Y:S02]  /*1970*/  CS2R R24, SRZ ;  /* 0x0000000000187805 */ /* 0x004fe4000001ff00 */
[----:B------:R-:W-:Y:S02]  /*1980*/  CS2R R26, SRZ ;  /* 0x00000000001a7805 */ /* 0x000fe4000001ff00 */
[----:B------:R-:W-:Y:S02]  /*1990*/  CS2R R28, SRZ ;  /* 0x00000000001c7805 */ /* 0x000fe4000001ff00 */
[----:B------:R-:W-:Y:S01]  /*19a0*/  CS2R R30, SRZ ;  /* 0x00000000001e7805 */ /* 0x000fe2000001ff00 */
[----:B------:R-:W-:Y:S06]  /*19b0*/  @!P0 BRA `(.L_x_18) ;  /* 0x0000001000508947 */ /* 0x000fec0003800000 */
[----:B------:R-:W-:-:S13]  /*19c0*/  ISETP.NE.AND P1, PT, R188, 0x3, PT ;  /* 0x00000003bc00780c */ /* 0x000fda0003f25270 */
[----:B------:R-:W-:Y:S05]  /*19d0*/  @!P1 BRA `(.L_x_19) ;  /* 0x0000000000049947 */ /* 0x000fea0003800000 */
[----:B------:R-:W-:Y:S01]  /*19e0*/  BPT.TRAP 0x1 ;  /* 0x000000040000795c */ /* 0x000fe20000300000 */
.L_x_19:
[----:B------:R-:W-:Y:S01]  /*19f0*/  ULEA UR6, UR4, UR8, 0x3 ;  /* 0x0000000804067291 */ /* 0x000fe2000f8e183f */
[----:B------:R-:W-:-:S05]  /*1a00*/  IMAD.U32 R13, RZ, RZ, UR10 ;  /* 0x0000000aff0d7e24 */ /* 0x000fca000f8e00ff */
[----:B------:R-:W-:-:S04]  /*1a10*/  SHF.L.U32 R13, R13, 0x1f, RZ ;  /* 0x0000001f0d0d7819 */ /* 0x000fc800000006ff */
[----:B------:R0:W1:Y:S01]  /*1a20*/  SYNCS.PHASECHK.TRANS64.TRYWAIT P0, [UR6], R13 ;  /* 0x0000000dff0075a7 */ /* 0x0000620008000146 */
[----:B------:R-:W-:Y:S05]  /*1a30*/  @!P1 BRA `(.L_x_20) ;  /* 0x0000000000049947 */ /* 0x000fea0003800000 */
[----:B------:R-:W-:Y:S01]  /*1a40*/  BPT.TRAP 0x1 ;  /* 0x000000040000795c */ /* 0x000fe20000300000 */
.L_x_20:
[----:B------:R-:W-:Y:S01]  /*1a50*/  UMOV UR5, 0x2 ;  /* 0x0000000200057882 */ /* 0x000fe20000000000 */
[----:B------:R-:W-:Y:S01]  /*1a60*/  IMAD.MOV.U32 R12, RZ, RZ, RZ ;  /* 0x000000ffff0c7224 */ /* 0x000fe200078e00ff */
[----:B-1----:R-:W-:Y:S06]  /*1a70*/  @P0 BRA `(.L_x_21) ;  /* 0x0000000000080947 */ /* 0x002fec0003800000 */
[----:B------:R-:W1:Y:S02]  /*1a80*/  SYNCS.PHASECHK.TRANS64.TRYWAIT P0, [UR6], R13 ;  /* 0x0000000dff0075a7 */ /* 0x000e640008000146 */
[----:B-1----:R-:W-:Y:S05]  /*1a90*/  @!P0 BRA `(.L_x_22) ;  /* 0x000000ac00fc8947 */ /* 0x002fea0003800000 */
.L_x_21:
[----:B------:R-:W-:Y:S01]  /*1aa0*/  UIADD3 UR6, UR8, 0x16180, URZ ;  /* 0x0001618008067890 */ /* 0x000fe2000fffe03f */
[----:B------:R-:W-:Y:S01]  /*1ab0*/  WARPGROUP.ARRIVE ;  /* 0x00000000000079c5 */ /* 0x000fe20000000000 */
[----:B------:R-:W-:Y:S01]  /*1ac0*/  ULOP3.LUT UR12, UR9, 0x10000, URZ, 0xfc, !UPT ;  /* 0x00010000090c7892 */ /* 0x000fe2000f8efc3f */
[----:B01----:R-:W-:Y:S01]  /*1ad0*/  IMAD.MOV.U32 R13, RZ, RZ, RZ ;  /* 0x000000ffff0d7224 */ /* 0x003fe200078e00ff */
[----:B------:R-:W-:Y:S01]  /*1ae0*/  USHF.R.U32.HI UR6, URZ, 0x4, UR6 ;  /* 0x000000043f067899 */ /* 0x000fe20008011606 */
[----:B------:R-:W-:Y:S01]  /*1af0*/  CS2R R14, SRZ ;  /* 0x00000000000e7805 */ /* 0x000fe2000001ff00 */
[----:B------:R-:W-:Y:S01]  /*1b00*/  ULEA UR12, UR4, UR12, 0x9 ;  /* 0x0000000c040c7291 */ /* 0x000fe2000f8e483f */
[----:B------:R-:W-:Y:S01]  /*1b10*/  CS2R R16, SRZ ;  /* 0x0000000000107805 */ /* 0x000fe2000001ff00 */
[----:B------:R-:W-:Y:S01]  /*1b20*/  ULOP3.LUT UR6, UR6, 0x3fff, URZ, 0xc0, !UPT ;  /* 0x00003fff06067892 */ /* 0x000fe2000f8ec03f */
[----:B------:R-:W-:Y:S01]  /*1b30*/  CS2R R18, SRZ ;  /* 0x0000000000127805 */ /* 0x000fe2000001ff00 */
[----:B------:R-:W-:Y:S01]  /*1b40*/  UMOV UR13, 0x80000020 ;  /* 0x80000020000d7882 */ /* 0x000fe20000000000 */
[----:B------:R-:W-:Y:S01]  /*1b50*/  UMOV UR15, 0x80000020 ;  /* 0x80000020000f7882 */ /* 0x000fe20000000000 */
[----:B------:R-:W-:Y:S01]  /*1b60*/  ULOP3.LUT UR6, UR6, 0x10000, URZ, 0xfc, !UPT ;  /* 0x0001000006067892 */ /* 0x000fe2000f8efc3f */
[----:B------:R-:W-:Y:S01]  /*1b70*/  CS2R R20, SRZ ;  /* 0x0000000000147805 */ /* 0x000fe2000001ff00 */
[----:B------:R-:W-:Y:S01]  /*1b80*/  UMOV UR16, UR12 ;  /* 0x0000000c00107c82 */ /* 0x000fe20008000000 */
[----:B------:R-:W-:Y:S01]  /*1b90*/  UMOV UR17, UR13 ;  /* 0x0000000d00117c82 */ /* 0x000fe20008000000 */
[----:B------:R-:W-:Y:S01]  /*1ba0*/  UIMAD UR6, UR4, 0x2c0, UR6 ;  /* 0x000002c0040678a4 */ /* 0x000fe2000f8e0206 */
[----:B------:R-:W-:Y:S01]  /*1bb0*/  CS2R R22, SRZ ;  /* 0x0000000000167805 */ /* 0x000fe2000001ff00 */
[----:B------:R-:W-:Y:S01]  /*1bc0*/  UMOV UR19, 0x80000020 ;  /* 0x8000002000137882 */ /* 0x000fe20000000000 */
[----:B------:R-:W-:Y:S01]  /*1bd0*/  CS2R R112, SRZ ;  /* 0x0000000000707805 */ /* 0x000fe2000001ff00 */
[----:B------:R-:W-:Y:S01]  /*1be0*/  UIADD3 UR18, UR6, 0x40, URZ ;  /* 0x0000004006127890 */ /* 0x000fe2000fffe03f */
[----:B------:R-:W-:Y:S01]  /*1bf0*/  CS2R R114, SRZ ;  /* 0x0000000000727805 */ /* 0x000fe2000001ff00 */
[----:B------:R-:W-:Y:S01]  /*1c00*/  UIADD3 UR7, UR6, 0x80, URZ ;  /* 0x0000008006077890 */ /* 0x000fe2000fffe03f */
[----:B------:R-:W-:Y:S01]  /*1c10*/  CS2R R116, SRZ ;  /* 0x0000000000747805 */ /* 0x000fe2000001ff00 */
[----:B------:R-:W-:Y:S01]  /*1c20*/  UMOV UR14, UR6 ;  /* 0x00000006000e7c82 */ /* 0x000fe20008000000 */
[----:B------:R-:W-:Y:S01]  /*1c30*/  CS2R R118, SRZ ;  /* 0x0000000000767805 */ /* 0x000fe2000001ff00 */
[----:B------:R-:W-:Y:S01]  /*1c40*/  QGMMA.64x16x32.F32.E4M3.E4M3 R104, gdesc[UR12], RZ, !UPT ;  /* 0x002000000c6879f3 */ /* 0x000fe2000c7008ff */
[----:B------:R-:W-:Y:S01]  /*1c50*/  UIADD3 UR14, UR6, 0xc0, URZ ;  /* 0x000000c0060e7890 */ /* 0x000fe2000fffe03f */
[----:B------:R-:W-:Y:S01]  /*1c60*/  CS2R R120, SRZ ;  /* 0x0000000000787805 */ /* 0x000fe2000001ff00 */
[----:B------:R-:W-:Y:S01]  /*1c70*/  UMOV UR15, 0x80000020 ;  /* 0x80000020000f7882 */ /* 0x000fe20000000000 */
[----:B------:R-:W-:Y:S01]  /*1c80*/  QGMMA.64x16x32.F32.E4M3.E4M3 R96, gdesc[UR16], RZ, !UPT ;  /* 0x00200000106079f3 */ /* 0x000fe2000c7008ff */
[----:B------:R-:W-:Y:S01]  /*1c90*/  UMOV UR18, UR7 ;  /* 0x0000000700127c82 */ /* 0x000fe20008000000 */
[----:B------:R-:W-:Y:S01]  /*1ca0*/  UMOV UR16, UR12 ;  /* 0x0000000c00107c82 */ /* 0x000fe20008000000 */
[----:B------:R-:W-:Y:S01]  /*1cb0*/  UMOV UR17, UR13 ;  /* 0x0000000d00117c82 */ /* 0x000fe20008000000 */
[----:B------:R-:W-:Y:S01]  /*1cc0*/  UMOV UR19, 0x80000020 ;  /* 0x8000002000137882 */ /* 0x000fe20000000000 */
[----:B------:R-:W-:Y:S01]  /*1cd0*/  UIADD3 UR7, UR6, 0x100, URZ ;  /* 0x0000010006077890 */ /* 0x000fe2000fffe03f */
        /* <DEDUP_REMOVED lines=49> */
[----:B------:R-:W-:Y:S01]  /*1ff0*/  UIADD3 UR7, UR6, 0x42, URZ ;  /* 0x0000004206077890 */ /* 0x000fe2000fffe03f */
[----:B------:R-:W-:Y:S01]  /*2000*/  CS2R R122, SRZ ;  /* 0x00000000007a7805 */ /* 0x000fe2000001ff00 */
[----:B------:R-:W-:Y:S01]  /*2010*/  UMOV UR13, 0x80000020 ;  /* 0x80000020000d7882 */ /* 0x000fe20000000000 */
[----:B------:R-:W-:Y:S01]  /*2020*/  UIADD3 UR16, UR6, 0x82, URZ ;  /* 0x0000008206107890 */ /* 0x000fe2000fffe03f */
[----:B------:R-:W-:-:S02]  /*2030*/  CS2R R124, SRZ ;  /* 0x00000000007c7805 */ /* 0x000fc4000001ff00 */
[----:B------:R-:W-:Y:S02]  /*2040*/  CS2R R126, SRZ ;  /* 0x00000000007e7805 */ /* 0x000fe4000001ff00 */
[----:B------:R-:W-:Y:S01]  /*2050*/  CS2R R128, SRZ ;  /* 0x0000000000807805 */ /* 0x000fe2000001ff00 */
[----:B------:R-:W-:Y:S01]  /*2060*/  QGMMA.64x16x32.F32.E4M3.E4M3 R104, gdesc[UR12], R104 ;  /* 0x002000000c6879f3 */ /* 0x000fe20008700868 */
[----:B------:R-:W-:Y:S01]  /*2070*/  UMOV UR14, UR7 ;  /* 0x00000007000e7c82 */ /* 0x000fe20008000000 */
[----:B------:R-:W-:Y:S01]  /*2080*/  UIADD3 UR7, UR6, 0xc2, URZ ;  /* 0x000000c206077890 */ /* 0x000fe2000fffe03f */
[----:B------:R-:W-:Y:S01]  /*2090*/  CS2R R130, SRZ ;  /* 0x0000000000827805 */ /* 0x000fe2000001ff00 */
[----:B------:R-:W-:Y:S01]  /*20a0*/  UMOV UR15, 0x80000020 ;  /* 0x80000020000f7882 */ /* 0x000fe20000000000 */
[----:B------:R-:W-:Y:S01]  /*20b0*/  CS2R R132, SRZ ;  /* 0x0000000000847805 */ /* 0x000fe2000001ff00 */
[----:B------:R-:W-:Y:S01]  /*20c0*/  QGMMA.64x16x32.F32.E4M3.E4M3 R96, gdesc[UR12], R96 ;  /* 0x002000000c6079f3 */ /* 0x000fe20008700860 */
[----:B------:R-:W-:Y:S01]  /*20d0*/  UMOV UR14, UR16 ;  /* 0x00000010000e7c82 */ /* 0x000fe20008000000 */
[----:B------:R-:W-:Y:S01]  /*20e0*/  UMOV UR15, 0x80000020 ;  /* 0x80000020000f7882 */ /* 0x000fe20000000000 */
[----:B------:R-:W-:Y:S01]  /*20f0*/  UIADD3 UR16, UR6, 0x102, URZ ;  /* 0x0000010206107890 */ /* 0x000fe2000fffe03f */
        /* <DEDUP_REMOVED lines=25> */
[----:B------:R-:W-:Y:S01]  /*2290*/  UIADD3 UR6, UR6, 0x282, URZ ;  /* 0x0000028206067890 */ /* 0x000fe2000fffe03f */
[----:B------:R-:W-:Y:S01]  /*22a0*/  QGMMA.64x16x32.F32.E4M3.E4M3 R48, gdesc[UR12], R48 ;  /* 0x002000000c3079f3 */ /* 0x000fe20008700830 */
[----:B------:R-:W-:Y:S01]  /*22b0*/  UMOV UR14, UR16 ;  /* 0x00000010000e7c82 */ /* 0x000fe20008000000 */
[----:B------:R-:W-:Y:S01]  /*22c0*/  UMOV UR15, 0x80000020 ;  /* 0x80000020000f7882 */ /* 0x000fe20000000000 */
[----:B------:R-:W-:Y:S01]  /*22d0*/  CS2R R144, SRZ ;  /* 0x0000000000907805 */ /* 0x000fe2000001ff00 */
[----:B------:R-:W-:Y:S01]  /*22e0*/  QGMMA.64x16x32.F32.E4M3.E4M3 R40, gdesc[UR12], R40 ;  /* 0x002000000c2879f3 */ /* 0x000fe20008700828 */
[----:B------:R-:W-:Y:S01]  /*22f0*/  UMOV UR14, UR7 ;  /* 0x00000007000e7c82 */ /* 0x000fe20008000000 */
[----:B------:R-:W-:Y:S01]  /*2300*/  UMOV UR15, 0x80000020 ;  /* 0x80000020000f7882 */ /* 0x000fe20000000000 */
[----:B------:R-:W-:Y:S01]  /*2310*/  ULDC UR7, c[0x0][0x50c] ;  /* 0x0001430000077ab9 */ /* 0x000fe20000000800 */
[----:B------:R-:W-:Y:S01]  /*2320*/  QGMMA.64x16x32.F32.E4M3.E4M3 R32, gdesc[UR12], R32 ;  /* 0x002000000c2079f3 */ /* 0x000fe20008700820 */
[----:B------:R-:W-:Y:S01]  /*2330*/  UISETP.NE.AND UP0, UPT, UR7, 0x2, UPT ;  /* 0x000000020700788c */ /* 0x000fe2000bf05270 */
[----:B------:R-:W-:Y:S01]  /*2340*/  CS2R R146, SRZ ;  /* 0x0000000000927805 */ /* 0x000fe2000001ff00 */
[----:B------:R-:W-:Y:S01]  /*2350*/  UMOV UR14, UR6 ;  /* 0x00000006000e7c82 */ /* 0x000fe20008000000 */
[----:B------:R-:W-:Y:S01]  /*2360*/  UMOV UR15, 0x80000020 ;  /* 0x80000020000f7882 */ /* 0x000fe20000000000 */
[----:B------:R-:W-:Y:S01]  /*2370*/  CS2R R148, SRZ ;  /* 0x0000000000947805 */ /* 0x000fe2000001ff00 */
[----:B------:R-:W-:Y:S01]  /*2380*/  QGMMA.64x16x32.F32.E4M3.E4M3 R24, gdesc[UR12], R24, gsb0 ;  /* 0x002000000c1879f3 */ /* 0x000fe20008000818 */
[----:B------:R-:W-:Y:S01]  /*2390*/  USEL UR12, URZ, 0x1, UP0 ;  /* 0x000000013f0c7887 */ /* 0x000fe20008000000 */
[----:B------:R-:W-:-:S02]  /*23a0*/  CS2R R150, SRZ ;  /* 0x0000000000967805 */ /* 0x000fc4000001ff00 */
[----:B------:R-:W-:Y:S02]  /*23b0*/  CS2R R152, SRZ ;  /* 0x0000000000987805 */ /* 0x000fe4000001ff00 */
[----:B------:R-:W-:Y:S02]  /*23c0*/  CS2R R154, SRZ ;  /* 0x00000000009a7805 */ /* 0x000fe4000001ff00 */
[----:B------:R-:W-:Y:S02]  /*23d0*/  CS2R R156, SRZ ;  /* 0x00000000009c7805 */ /* 0x000fe4000001ff00 */
[----:B------:R-:W-:Y:S02]  /*23e0*/  CS2R R158, SRZ ;  /* 0x00000000009e7805 */ /* 0x000fe4000001ff00 */
[----:B------:R-:W-:Y:S02]  /*23f0*/  ISETP.NE.AND P0, PT, RZ, UR12, PT ;  /* 0x0000000cff007c0c */ /* 0x000fe4000bf05270 */
        /* <DEDUP_REMOVED lines=14> */
[----:B------:R-:W-:Y:S06]  /*24e0*/  @!P0 BRA `(.L_x_23) ;  /* 0x0000000400688947 */ /* 0x000fec0003800000 */
[----:B------:R-:W-:Y:S02]  /*24f0*/  WARPGROUP.DEPBAR.LE gsb0, 0x0 ;  /* 0x00008000000079c5 */ /* 0x000fe40000010000 */
[----:B------:R-:W-:-:S01]  /*2500*/  FADD R187, RZ, R104 ;  /* 0x00000068ffbb7221 */ /* 0x000fc20000000000 */
[----:B------:R-:W-:Y:S01]  /*2510*/  FADD R186, RZ, R105 ;  /* 0x00000069ffba7221 */ /* 0x000fe20000000000 */
        /* <DEDUP_REMOVED lines=86> */
[----:B------:R-:W-:-:S06]  /*2a80*/  UMOV UR5, URZ ;  /* 0x0000003f00057c82 */ /* 0x000fcc0008000000 */
.L_x_23:
[----:B------:R-:W-:Y:S01]  /*2a90*/  UIADD3 UR6, UR4, 0x1, URZ ;  /* 0x0000000104067890 */ /* 0x000fe2000fffe03f */
[----:B------:R-:W-:-:S03]  /*2aa0*/  UMOV UR13, 0x1 ;  /* 0x00000001000d7882 */ /* 0x000fc60000000000 */
[----:B------:R-:W-:-:S04]  /*2ab0*/  UISETP.NE.AND UP0, UPT, UR6, 0xb, UPT ;  /* 0x0000000b0600788c */ /* 0x000fc8000bf05270 */
[----:B------:R-:W-:Y:S02]  /*2ac0*/  USEL UR7, URZ, 0x1, UP0 ;  /* 0x000000013f077887 */ /* 0x000fe40008000000 */
[----:B------:R-:W-:Y:S02]  /*2ad0*/  USEL UR6, UR6, URZ, UP0 ;  /* 0x0000003f06067287 */ /* 0x000fe40008000000 */
[----:B------:R-:W-:-:S06]  /*2ae0*/  ULOP3.LUT UR7, UR10, UR7, URZ, 0x3c, !UPT ;  /* 0x000000070a077292 */ /* 0x000fcc000f8e3c3f */
[----:B------:R-:W-:-:S07]  /*2af0*/  IMAD.U32 R193, RZ, RZ, UR7 ;  /* 0x00000007ffc17e24 */ /* 0x000fce000f8e00ff */
.L_x_18:
[----:B------:R-:W-:-:S04]  /*2b00*/  UISETP.LT.AND UP0, UPT, UR11, 0x1, UPT ;  /* 0x000000010b00788c */ /* 0x000fc8000bf01270 */
[----:B------:R-:W-:-:S04]  /*2b10*/  USEL UR7, UR11, 0x1, UP0 ;  /* 0x000000010b077887 */ /* 0x000fc80008000000 */
[----:B------:R-:W-:-:S04]  /*2b20*/  UIADD3 UR7, UR11, -UR7, URZ ;  /* 0x800000070b077290 */ /* 0x000fc8000fffe03f */
[----:B------:R-:W-:-:S06]  /*2b30*/  UISETP.GE.AND UP0, UPT, UR7, 0x1, UPT ;  /* 0x000000010700788c */ /* 0x000fcc000bf06270 */
[----:B------:R-:W-:-:S13]  /*2b40*/  PLOP3.LUT P0, PT, PT, PT, UP0, 0x80, 0x0 ;  /* 0x000000000000781c */ /* 0x000fda0003f0f008 */
[----:B------:R-:W-:Y:S05]  /*2b50*/  @!P0 BRA `(.L_x_24) ;  /* 0x0000000c00f88947 */ /* 0x000fea0003800000 */
[----:B------:R-:W-:Y:S02]  /*2b60*/  IMAD.U32 R190, RZ, RZ, UR4 ;  /* 0x00000004ffbe7e24 */ /* 0x000fe4000f8e00ff */
[----:B------:R-:W-:Y:S01]  /*2b70*/  IMAD.U32 R189, RZ, RZ, UR7 ;  /* 0x00000007ffbd7e24 */ /* 0x000fe2000f8e00ff */
[----:B------:R-:W-:-:S06]  /*2b80*/  ULDC UR7, c[0x0][0x50c] ;  /* 0x0001430000077ab9 */ /* 0x000fcc0000000800 */
.L_x_32:
[----:B------:R-:W-:-:S13]  /*2b90*/  ISETP.NE.AND P1, PT, R188, 0x3, PT ;  /* 0x00000003bc00780c */ /* 0x000fda0003f25270 */
[----:B------:R-:W-:Y:S05]  /*2ba0*/  @!P1 BRA `(.L_x_25) ;  /* 0x0000000000049947 */ /* 0x000fea0003800000 */
[----:B------:R-:W-:Y:S01]  /*2bb0*/  BPT.TRAP 0x1 ;  /* 0x000000040000795c */ /* 0x000fe20000300000 */
.L_x_25:
[----:B------:R-:W0:Y:S01]  /*2bc0*/  S2UR UR14, SR_CgaCtaId ;  /* 0x00000000000e79c3 */ /* 0x000e220000008800 */
[----:B------:R-:W-:Y:S01]  /*2bd0*/  UMOV UR8, 0x400 ;  /* 0x0000040000087882 */ /* 0x000fe20000000000 */
[----:B------:R-:W-:Y:S01]  /*2be0*/  SHF.L.U32 R191, R193, 0x1f, RZ ;  /* 0x0000001fc1bf7819 */ /* 0x000fe200000006ff */
[----:B0-----:R-:W-:-:S04]  /*2bf0*/  ULEA UR8, UR14, UR8, 0x18 ;  /* 0x000000080e087291 */ /* 0x001fc8000f8ec03f */
[----:B------:R-:W-:-:S09]  /*2c00*/  ULEA UR14, UR6, UR8, 0x3 ;  /* 0x00000008060e7291 */ /* 0x000fd2000f8e183f */
[----:B------:R0:W1:Y:S01]  /*2c10*/  SYNCS.PHASECHK.TRANS64.TRYWAIT P0, [UR14], R191 ;  /* 0x000000bfff0075a7 */ /* 0x000062000800014e */
[----:B------:R-:W-:Y:S05]  /*2c20*/  @!P1 BRA `(.L_x_26) ;  /* 0x0000000000049947 */ /* 0x000fea0003800000 */
[----:B------:R-:W-:Y:S01]  /*2c30*/  BPT.TRAP 0x1 ;  /* 0x000000040000795c */ /* 0x000fe20000300000 */
.L_x_26:
[----:B-1----:R-:W-:Y:S05]  /*2c40*/  @P0 BRA `(.L_x_27) ;  /* 0x0000000000080947 */ /* 0x002fea0003800000 */
[----:B------:R-:W1:Y:S02]  /*2c50*/  SYNCS.PHASECHK.TRANS64.TRYWAIT P0, [UR14], R191 ;  /* 0x000000bfff0075a7 */ /* 0x000e64000800014e */
[----:B-1----:R-:W-:Y:S05]  /*2c60*/  @!P0 BRA `(.L_x_28) ;  /* 0x0000009c00a08947 */ /* 0x002fea0003800000 */
.L_x_27:
[----:B------:R-:W-:Y:S01]  /*2c70*/  UIADD3 UR14, UR8, 0x16180, URZ ;  /* 0x00016180080e7890 */ /* 0x000fe2000fffe03f */
[----:B------:R-:W-:Y:S01]  /*2c80*/  WARPGROUP.ARRIVE ;  /* 0x00000000000079c5 */ /* 0x000fe20000000000 */
[----:B------:R-:W-:Y:S02]  /*2c90*/  UISETP.NE.AND UP0, UPT, UR12, URZ, UPT ;  /* 0x0000003f0c00728c */ /* 0x000fe4000bf05270 */
[----:B------:R-:W-:Y:S02]  /*2ca0*/  USHF.R.U32.HI UR14, URZ, 0x4, UR14 ;  /* 0x000000043f0e7899 */ /* 0x000fe4000801160e */
[----:B------:R-:W-:Y:S02]  /*2cb0*/  USEL UR13, UR13, URZ, !UP0 ;  /* 0x0000003f0d0d7287 */ /* 0x000fe4000c000000 */
[----:B------:R-:W-:Y:S02]  /*2cc0*/  ULOP3.LUT UR14, UR14, 0x3fff, URZ, 0xc0, !UPT ;  /* 0x00003fff0e0e7892 */ /* 0x000fe4000f8ec03f */
[----:B------:R-:W-:-:S02]  /*2cd0*/  ULOP3.LUT UR48, UR9, 0x10000, URZ, 0xfc, !UPT ;  /* 0x0001000009307892 */ /* 0x000fc4000f8efc3f */
[----:B------:R-:W-:Y:S02]  /*2ce0*/  ULOP3.LUT UR14, UR14, 0x10000, URZ, 0xfc, !UPT ;  /* 0x000100000e0e7892 */ /* 0x000fe4000f8efc3f */
[----:B------:R-:W-:Y:S02]  /*2cf0*/  UISETP.NE.U32.AND UP0, UPT, UR13, URZ, UPT ;  /* 0x0000003f0d00728c */ /* 0x000fe4000bf05070 */
[----:B------:R-:W-:Y:S02]  /*2d00*/  UIMAD UR44, UR6, 0x2c0, UR14 ;  /* 0x000002c0062c78a4 */ /* 0x000fe4000f8e020e */
[----:B------:R-:W-:Y:S02]  /*2d10*/  ULEA UR48, UR6, UR48, 0x9 ;  /* 0x0000003006307291 */ /* 0x000fe4000f8e483f */
[----:B------:R-:W-:Y:S01]  /*2d20*/  UIADD3 UR18, UR44, 0x40, URZ ;  /* 0x000000402c127890 */ /* 0x000fe2000fffe03f */
[----:B------:R-:W-:Y:S02]  /*2d30*/  UMOV UR13, 0x80000020 ;  /* 0x80000020000d7882 */ /* 0x000fe40000000000 */
[----:B------:R-:W-:Y:S01]  /*2d40*/  UMOV UR14, UR44 ;  /* 0x0000002c000e7c82 */ /* 0x000fe20008000000 */
[----:B------:R-:W-:Y:S01]  /*2d50*/  UMOV UR15, 0x80000020 ;  /* 0x80000020000f7882 */ /* 0x000fe20000000000 */
[----:B------:R-:W-:Y:S01]  /*2d60*/  UMOV UR12, UR48 ;  /* 0x00000030000c7c82 */ /* 0x000fe20008000000 */
[----:B------:R-:W-:Y:S01]  /*2d70*/  UIADD3 UR22, UR44, 0x80, URZ ;  /* 0x000000802c167890 */ /* 0x000fe2000fffe03f */
[----:B------:R-:W-:Y:S01]  /*2d80*/  QGMMA.64x16x32.F32.E4M3.E4M3 R104, gdesc[UR12], R104, UP0 ;  /* 0x002000000c6879f3 */ /* 0x000fe2000bf00868 */
[----:B------:R-:W-:Y:S01]  /*2d90*/  UMOV UR14, UR18 ;  /* 0x00000012000e7c82 */ /* 0x000fe20008000000 */
[----:B------:R-:W-:Y:S01]  /*2da0*/  UMOV UR15, 0x80000020 ;  /* 0x80000020000f7882 */ /* 0x000fe20000000000 */
[----:B------:R-:W-:Y:S01]  /*2db0*/  UIADD3 UR26, UR44, 0xc0, URZ ;  /* 0x000000c02c1a7890 */ /* 0x000fe2000fffe03f */
[----:B------:R-:W-:Y:S01]  /*2dc0*/  QGMMA.64x16x32.F32.E4M3.E4M3 R96, gdesc[UR12], R96, UP0 ;  /* 0x002000000c6079f3 */ /* 0x000fe2000bf00860 */
[----:B------:R-:W-:-:S02]  /*2dd0*/  UIADD3 UR14, UR44, 0x100, URZ ;  /* 0x000001002c0e7890 */ /* 0x000fc4000fffe03f */
[----:B------:R-:W-:Y:S01]  /*2de0*/  UIADD3 UR30, UR44, 0x140, URZ ;  /* 0x000001402c1e7890 */ /* 0x000fe2000fffe03f */
[----:B------:R-:W-:Y:S01]  /*2df0*/  UMOV UR18, UR22 ;  /* 0x0000001600127c82 */ /* 0x000fe20008000000 */
[----:B------:R-:W-:Y:S01]  /*2e00*/  UIADD3 UR34, UR44, 0x180, URZ ;  /* 0x000001802c227890 */ /* 0x000fe2000fffe03f */
[----:B------:R-:W-:Y:S01]  /*2e10*/  UMOV UR22, UR26 ;  /* 0x0000001a00167c82 */ /* 0x000fe20008000000 */
[----:B------:R-:W-:Y:S01]  /*2e20*/  UIADD3 UR38, UR44, 0x1c0, URZ ;  /* 0x000001c02c267890 */ /* 0x000fe2000fffe03f */
[----:B------:R-:W-:Y:S01]  /*2e30*/  UMOV UR26, UR14 ;  /* 0x0000000e001a7c82 */ /* 0x000fe20008000000 */
[----:B------:R-:W-:Y:S01]  /*2e40*/  UIADD3 UR42, UR44, 0x200, URZ ;  /* 0x000002002c2a7890 */ /* 0x000fe2000fffe03f */
[----:B------:R-:W-:Y:S01]  /*2e50*/  UMOV UR16, UR12 ;  /* 0x0000000c00107c82 */ /* 0x000fe20008000000 */
[----:B------:R-:W-:Y:S01]  /*2e60*/  UMOV UR17, UR13 ;  /* 0x0000000d00117c82 */ /* 0x000fe20008000000 */
[----:B------:R-:W-:Y:S01]  /*2e70*/  UMOV UR19, 0x80000020 ;  /* 0x8000002000137882 */ /* 0x000fe20000000000 */
[----:B------:R-:W-:Y:S01]  /*2e80*/  UIADD3 UR14, UR44, 0x240, URZ ;  /* 0x000002402c0e7890 */ /* 0x000fe2000fffe03f */
[----:B------:R-:W-:Y:S01]  /*2e90*/  QGMMA.64x16x32.F32.E4M3.E4M3 R88, gdesc[UR16], R88, UP0 ;  /* 0x00200000105879f3 */ /* 0x000fe2000bf00858 */
[----:B------:R-:W-:Y:S01]  /*2ea0*/  UMOV UR20, UR12 ;  /* 0x0000000c00147c82 */ /* 0x000fe20008000000 */
[----:B------:R-:W-:Y:S01]  /*2eb0*/  UMOV UR21, UR13 ;  /* 0x0000000d00157c82 */ /* 0x000fe20008000000 */
[----:B------:R-:W-:Y:S01]  /*2ec0*/  UMOV UR23, 0x80000020 ;  /* 0x8000002000177882 */ /* 0x000fe20000000000 */
[----:B------:R-:W-:Y:S01]  /*2ed0*/  UMOV UR24, UR12 ;  /* 0x0000000c00187c82 */ /* 0x000fe20008000000 */
[----:B------:R-:W-:Y:S01]  /*2ee0*/  UMOV UR25, UR13 ;  /* 0x0000000d00197c82 */ /* 0x000fe20008000000 */
[----:B------:R-:W-:Y:S01]  /*2ef0*/  UMOV UR27, 0x80000020 ;  /* 0x80000020001b7882 */ /* 0x000fe20000000000 */
[----:B------:R-:W-:Y:S01]  /*2f00*/  UMOV UR28, UR12 ;  /* 0x0000000c001c7c82 */ /* 0x000fe20008000000 */
[----:B------:R-:W-:Y:S01]  /*2f10*/  UMOV UR29, UR13 ;  /* 0x0000000d001d7c82 */ /* 0x000fe20008000000 */
[----:B------:R-:W-:Y:S01]  /*2f20*/  QGMMA.64x16x32.F32.E4M3.E4M3 R80, gdesc[UR20], R80, UP0 ;  /* 0x00200000145079f3 */ /* 0x000fe2000bf00850 */
[----:B------:R-:W-:Y:S01]  /*2f30*/  UMOV UR31, 0x80000020 ;  /* 0x80000020001f7882 */ /* 0x000fe20000000000 */
[----:B------:R-:W-:Y:S01]  /*2f40*/  UIADD3 UR16, UR44, 0x280, URZ ;  /* 0x000002802c107890 */ /* 0x000fe2000fffe03f */
[----:B------:R-:W-:Y:S01]  /*2f50*/  UMOV UR32, UR12 ;  /* 0x0000000c00207c82 */ /* 0x000fe20008000000 */
[----:B------:R-:W-:Y:S01]  /*2f60*/  UMOV UR33, UR13 ;  /* 0x0000000d00217c82 */ /* 0x000fe20008000000 */
[----:B------:R-:W-:Y:S01]  /*2f70*/  QGMMA.64x16x32.F32.E4M3.E4M3 R72, gdesc[UR24], R72, UP0 ;  /* 0x00200000184879f3 */ /* 0x000fe2000bf00848 */
[----:B------:R-:W-:Y:S01]  /*2f80*/  UMOV UR35, 0x80000020 ;  /* 0x8000002000237882 */ /* 0x000fe20000000000 */
        /* <DEDUP_REMOVED lines=8> */
[----:B------:R-:W-:Y:S01]  /*3010*/  UMOV UR15, 0x80000020 ;  /* 0x80000020000f7882 */ /* 0x000fe20000000000 */
[----:B------:R-:W-:Y:S01]  /*3020*/  UIADD3 UR18, UR44, 0x42, URZ ;  /* 0x000000422c127890 */ /* 0x000fe2000fffe03f */
[----:B------:R-:W-:Y:S01]  /*3030*/  QGMMA.64x16x32.F32.E4M3.E4M3 R48, gdesc[UR36], R48, UP0 ;  /* 0x00200000243079f3 */ /* 0x000fe2000bf00830 */
[----:B------:R-:W-:-:S02]  /*3040*/  UIADD3 UR22, UR44, 0x82, URZ ;  /* 0x000000822c167890 */ /* 0x000fc4000fffe03f */
[----:B------:R-:W-:Y:S01]  /*3050*/  UIADD3 UR26, UR44, 0xc2, URZ ;  /* 0x000000c22c1a7890 */ /* 0x000fe2000fffe03f */
[----:B------:R-:W-:Y:S01]  /*3060*/  QGMMA.64x16x32.F32.E4M3.E4M3 R40, gdesc[UR40], R40, UP0 ;  /* 0x00200000282879f3 */ /* 0x000fe2000bf00828 */
[----:B------:R-:W-:Y:S02]  /*3070*/  UIADD3 UR30, UR44, 0x142, URZ ;  /* 0x000001422c1e7890 */ /* 0x000fe4000fffe03f */
        /* <DEDUP_REMOVED lines=8> */
[----:B------:R-:W-:Y:S01]  /*3100*/  UMOV UR13, 0x80000020 ;  /* 0x80000020000d7882 */ /* 0x000fe20000000000 */
[----:B------:R-:W-:Y:S01]  /*3110*/  UMOV UR15, 0x80000020 ;  /* 0x80000020000f7882 */ /* 0x000fe20000000000 */
[----:B------:R-:W-:Y:S02]  /*3120*/  UIADD3 UR42, UR44, 0x202, URZ ;  /* 0x000002022c2a7890 */ /* 0x000fe4000fffe03f */
[----:B------:R-:W-:Y:S01]  /*3130*/  UMOV UR16, UR12 ;  /* 0x0000000c00107c82 */ /* 0x000fe20008000000 */
[----:B------:R-:W-:Y:S01]  /*3140*/  UMOV UR17, UR13 ;  /* 0x0000000d00117c82 */ /* 0x000fe20008000000 */
[----:B------:R-:W-:Y:S02]  /*3150*/  UMOV UR19, 0x80000020 ;  /* 0x8000002000137882 */ /* 0x000fe40000000000 */
[----:B------:R-:W-:Y:S01]  /*3160*/  QGMMA.64x16x32.F32.E4M3.E4M3 R104, gdesc[UR12], R104 ;  /* 0x002000000c6879f3 */ /* 0x000fe20008700868 */
[----:B------:R-:W-:Y:S01]  /*3170*/  UMOV UR14, UR18 ;  /* 0x00000012000e7c82 */ /* 0x000fe20008000000 */
[----:B------:R-:W-:Y:S01]  /*3180*/  UMOV UR15, 0x80000020 ;  /* 0x80000020000f7882 */ /* 0x000fe20000000000 */
[----:B------:R-:W-:Y:S01]  /*3190*/  UMOV UR18, UR22 ;  /* 0x0000001600127c82 */ /* 0x000fe20008000000 */
[----:B------:R-:W-:Y:S01]  /*31a0*/  QGMMA.64x16x32.F32.E4M3.E4M3 R96, gdesc[UR12], R96 ;  /* 0x002000000c6079f3 */ /* 0x000fe20008700860 */
[----:B------:R-:W-:Y:S01]  /*31b0*/  UIADD3 UR14, UR44, 0x102, URZ ;  /* 0x000001022c0e7890 */ /* 0x000fe2000fffe03f */
[----:B------:R-:W-:Y:S01]  /*31c0*/  UMOV UR22, UR26 ;  /* 0x0000001a00167c82 */ /* 0x000fe20008000000 */
[----:B------:R-:W-:Y:S01]  /*31d0*/  UMOV UR20, UR12 ;  /* 0x0000000c00147c82 */ /* 0x000fe20008000000 */
[----:B------:R-:W-:Y:S01]  /*31e0*/  UMOV UR21, UR13 ;  /* 0x0000000d00157c82 */ /* 0x000fe20008000000 */
[----:B------:R-:W-:Y:S01]  /*31f0*/  UMOV UR23, 0x80000020 ;  /* 0x8000002000177882 */ /* 0x000fe20000000000 */
[----:B------:R-:W-:-:S02]  /*3200*/  UMOV UR24, UR12 ;  /* 0x0000000c00187c82 */ /* 0x000fc40008000000 */
[----:B------:R-:W-:Y:S01]  /*3210*/  UMOV UR26, UR14 ;  /* 0x0000000e001a7c82 */ /* 0x000fe20008000000 */
[----:B------:R-:W-:Y:S01]  /*3220*/  UIADD3 UR14, UR44, 0x242, URZ ;  /* 0x000002422c0e7890 */ /* 0x000fe2000fffe03f */
[----:B------:R-:W-:Y:S01]  /*3230*/  QGMMA.64x16x32.F32.E4M3.E4M3 R88, gdesc[UR16], R88 ;  /* 0x00200000105879f3 */ /* 0x000fe20008700858 */
[----:B------:R-:W-:Y:S01]  /*3240*/  UMOV UR25, UR13 ;  /* 0x0000000d00197c82 */ /* 0x000fe20008000000 */
[----:B------:R-:W-:Y:S01]  /*3250*/  UMOV UR27, 0x80000020 ;  /* 0x80000020001b7882 */ /* 0x000fe20000000000 */
[----:B------:R-:W-:Y:S01]  /*3260*/  UMOV UR28, UR12 ;  /* 0x0000000c001c7c82 */ /* 0x000fe20008000000 */
[----:B------:R-:W-:Y:S01]  /*3270*/  UMOV UR29, UR13 ;  /* 0x0000000d001d7c82 */ /* 0x000fe20008000000 */
[----:B------:R-:W-:Y:S01]  /*3280*/  QGMMA.64x16x32.F32.E4M3.E4M3 R80, gdesc[UR20], R80 ;  /* 0x00200000145079f3 */ /* 0x000fe20008700850 */
[----:B------:R-:W-:Y:S01]  /*3290*/  UMOV UR31, 0x80000020 ;  /* 0x80000020001f7882 */ /* 0x000fe20000000000 */
[----:B------:R-:W-:Y:S01]  /*32a0*/  UIADD3 UR44, UR44, 0x282, URZ ;  /* 0x000002822c2c7890 */ /* 0x000fe2000fffe03f */
[----:B------:R-:W-:Y:S01]  /*32b0*/  UMOV UR32, UR12 ;  /* 0x0000000c00207c82 */ /* 0x000fe20008000000 */
[----:B------:R-:W-:Y:S01]  /*32c0*/  UMOV UR33, UR13 ;  /* 0x0000000d00217c82 */ /* 0x000fe20008000000 */
[----:B------:R-:W-:Y:S01]  /*32d0*/  QGMMA.64x16x32.F32.E4M3.E4M3 R72, gdesc[UR24], R72 ;  /* 0x00200000184879f3 */ /* 0x000fe20008700848 */
[----:B------:R-:W-:Y:S01]  /*32e0*/  UMOV UR35, 0x80000020 ;  /* 0x8000002000237882 */ /* 0x000fe20000000000 */
        /* <DEDUP_REMOVED lines=8> */
[----:B------:R-:W-:Y:S01]  /*3370*/  UMOV UR15, 0x80000020 ;  /* 0x80000020000f7882 */ /* 0x000fe20000000000 */
[----:B------:R-:W-:Y:S01]  /*3380*/  UIADD3 UR5, UR5, 0x2, URZ ;  /* 0x0000000205057890 */ /* 0x000fe2000fffe03f */
[----:B------:R-:W-:Y:S03]  /*3390*/  QGMMA.64x16x32.F32.E4M3.E4M3 R48, gdesc[UR36], R48 ;  /* 0x00200000243079f3 */ /* 0x000fe60008700830 */
[----:B------:R-:W-:Y:S01]  /*33a0*/  UISETP.NE.AND UP0, UPT, UR5, UR7, UPT ;  /* 0x000000070500728c */ /* 0x000fe2000bf05270 */
[----:B------:R-:W-:Y:S04]  /*33b0*/  QGMMA.64x16x32.F32.E4M3.E4M3 R40, gdesc[UR40], R40 ;  /* 0x00200000282879f3 */ /* 0x000fe80008700828 */
[----:B------:R-:W-:Y:S01]  /*33c0*/  QGMMA.64x16x32.F32.E4M3.E4M3 R32, gdesc[UR12], R32 ;  /* 0x002000000c2079f3 */ /* 0x000fe20008700820 */
[----:B------:R-:W-:Y:S01]  /*33d0*/  UMOV UR14, UR44 ;  /* 0x0000002c000e7c82 */ /* 0x000fe20008000000 */
[----:B------:R-:W-:-:S02]  /*33e0*/  UMOV UR15, 0x80000020 ;  /* 0x80000020000f7882 */ /* 0x000fc40000000000 */
[----:B------:R-:W-:Y:S01]  /*33f0*/  QGMMA.64x16x32.F32.E4M3.E4M3 R24, gdesc[UR12], R24, gsb0 ;  /* 0x002000000c1879f3 */ /* 0x000fe20008000818 */
[----:B------:R-:W-:-:S06]  /*3400*/  USEL UR12, URZ, 0x1, UP0 ;  /* 0x000000013f0c7887 */ /* 0x000fcc0008000000 */
[----:B------:R-:W-:Y:S01]  /*3410*/  ISETP.NE.AND P0, PT, RZ, UR12, PT ;  /* 0x0000000cff007c0c */ /* 0x000fe2000bf05270 */
[----:B------:R-:W-:-:S12]  /*3420*/  WARPGROUP.DEPBAR.LE gsb0, 0x1 ;  /* 0x00008000000079c5 */ /* 0x000fd80000010100 */
[----:B------:R-:W-:Y:S05]  /*3430*/  @!P0 BRA `(.L_x_29) ;  /* 0x0000000400688947 */ /* 0x000fea0003800000 */
[----:B------:R-:W-:Y:S02]  /*3440*/  WARPGROUP.DEPBAR.LE gsb0, 0x0 ;  /* 0x00008000000079c5 */ /* 0x000fe40000010000 */
[----:B------:R-:W-:-:S01]  /*3450*/  FADD R187, R104, R187 ;  /* 0x000000bb68bb7221 */ /* 0x000fc20000000000 */
[----:B------:R-:W-:Y:S01]  /*3460*/  FADD R186, R105, R186 ;  /* 0x000000ba69ba7221 */ /* 0x000fe20000000000 */
        /* <DEDUP_REMOVED lines=86> */
[----:B------:R-:W-:-:S06]  /*39d0*/  UMOV UR5, URZ ;  /* 0x0000003f00057c82 */ /* 0x000fcc0008000000 */
.L_x_29:
[----:B------:R-:W-:Y:S05]  /*39e0*/  @!P1 BRA `(.L_x_30) ;  /* 0x0000000000049947 */ /* 0x000fea0003800000 */
[----:B------:R-:W-:Y:S01]  /*39f0*/  BPT.TRAP 0x1 ;  /* 0x000000040000795c */ /* 0x000fe20000300000 */
.L_x_30:
[----:B------:R-:W-:-:S13]  /*3a00*/  ISETP.NE.AND P0, PT, R5, RZ, PT ;  /* 0x000000ff0500720c */ /* 0x000fda0003f05270 */
[----:B01----:R-:W-:-:S05]  /*3a10*/  @P0 LEA R191, R190, UR8, 0x3 ;  /* 0x00000008bebf0c11 */ /* 0x003fca000f8e18ff */
[----:B------:R-:W-:-:S05]  /*3a20*/  @P0 VIADD R191, R191, 0x58 ;  /* 0x00000058bfbf0836 */ /* 0x000fca0000000000 */
[----:B------:R-:W-:-:S04]  /*3a30*/  @P0 PRMT R191, R6, 0x654, R191 ;  /* 0x0000065406bf0816 */ /* 0x000fc800000000bf */
[----:B------:R0:W-:Y:S01]  /*3a40*/  @P0 SYNCS.ARRIVE.TRANS64.RED.A1T0 RZ, [R191+URZ], RZ ;  /* 0x000000ffbfff09a7 */ /* 0x0001e2000810043f */
[----:B------:R-:W-:-:S13]  /*3a50*/  ISETP.GT.U32.AND P0, PT, R4, 0x1, PT ;  /* 0x000000010400780c */ /* 0x000fda0003f04070 */
[----:B0-----:R-:W-:Y:S05]  /*3a60*/  @P0 BRA `(.L_x_31) ;  /* 0x0000000000040947 */ /* 0x001fea0003800000 */
[----:B------:R-:W-:Y:S01]  /*3a70*/  BPT.TRAP 0x1 ;  /* 0x000000040000795c */ /* 0x000fe20000300000 */
.L_x_31:
[----:B------:R-:W-:Y:S01]  /*3a80*/  UIADD3 UR6, UR6, 0x1, URZ ;  /* 0x0000000106067890 */ /* 0x000fe2000fffe03f */
[C---:B------:R-:W-:Y:S01]  /*3a90*/  ISETP.GT.AND P1, PT, R189.reuse, 0x1, PT ;  /* 0x00000001bd00780c */ /* 0x040fe20003f24270 */
[----:B------:R-:W-:Y:S02]  /*3aa0*/  VIADD R190, R190, 0x1 ;  /* 0x00000001bebe7836 */ /* 0x000fe40000000000 */
[----:B------:R-:W-:Y:S01]  /*3ab0*/  UISETP.NE.AND UP0, UPT, UR6, 0xb, UPT ;  /* 0x0000000b0600788c */ /* 0x000fe2000bf05270 */
[----:B------:R-:W-:Y:S02]  /*3ac0*/  VIADD R189, R189, 0xffffffff ;  /* 0xffffffffbdbd7836 */ /* 0x000fe40000000000 */
[C---:B------:R-:W-:Y:S01]  /*3ad0*/  ISETP.NE.AND P0, PT, R190.reuse, 0xb, PT ;  /* 0x0000000bbe00780c */ /* 0x040fe20003f05270 */
[----:B------:R-:W-:Y:S02]  /*3ae0*/  USEL UR13, URZ, 0x1, UP0 ;  /* 0x000000013f0d7887 */ /* 0x000fe40008000000 */
[----:B------:R-:W-:Y:S01]  /*3af0*/  USEL UR6, UR6, URZ, UP0 ;  /* 0x0000003f06067287 */ /* 0x000fe20008000000 */
[----:B------:R-:W-:-:S03]  /*3b00*/  SEL R190, R190, RZ, P0 ;  /* 0x000000ffbebe7207 */ /* 0x000fc60000000000 */
[----:B------:R-:W-:Y:S01]  /*3b10*/  LOP3.LUT R193, R193, UR13, RZ, 0x3c, !PT ;  /* 0x0000000dc1c17c12 */ /* 0x000fe2000f8e3cff */
[----:B------:R-:W-:Y:S01]  /*3b20*/  UMOV UR13, 0x1 ;  /* 0x00000001000d7882 */ /* 0x000fe20000000000 */
[----:B------:R-:W-:Y:S06]  /*3b30*/  @P1 BRA `(.L_x_32) ;  /* 0xfffffff000141947 */ /* 0x000fec000383ffff */
.L_x_24:
[----:B------:R-:W-:Y:S01]  /*3b40*/  UISETP.NE.AND UP0, UPT, UR5, URZ, UPT ;  /* 0x0000003f0500728c */ /* 0x000fe2000bf05270 */
[----:B------:R-:W0:Y:S03]  /*3b50*/  LDC R189, c[0x0][0x28c] ;  /* 0x0000a300ffbd7b82 */ /* 0x000e260000000800 */
[----:B------:R-:W-:-:S06]  /*3b60*/  USEL UR5, URZ, 0x1, !UP0 ;  /* 0x000000013f057887 */ /* 0x000fcc000c000000 */
[----:B------:R-:W-:Y:S02]  /*3b70*/  ISETP.NE.AND P0, PT, RZ, UR5, PT ;  /* 0x00000005ff007c0c */ /* 0x000fe4000bf05270 */
[----:B0-----:R-:W-:-:S11]  /*3b80*/  ISETP.GE.AND P1, PT, R189, 0x1, PT ;  /* 0x00000001bd00780c */ /* 0x001fd60003f26270 */
[----:B------:R-:W-:Y:S05]  /*3b90*/  @!P0 BRA `(.L_x_33) ;  /* 0x0000000400648947 */ /* 0x000fea0003800000 */
[----:B------:R-:W-:Y:S02]  /*3ba0*/  WARPGROUP.DEPBAR.LE gsb0, 0x0 ;  /* 0x00008000000079c5 */ /* 0x000fe40000010000 */
[----:B------:R-:W-:Y:S01]  /*3bb0*/  FADD R187, R104, R187 ;  /* 0x000000bb68bb7221 */ /* 0x000fe20000000000 */
        /* <DEDUP_REMOVED lines=86> */
[----:B------:R-:W-:-:S07]  /*4120*/  FADD R12, R12, R31 ;  /* 0x0000001f0c0c7221 */ /* 0x000fce0000000000 */
.L_x_33:
[----:B------:R-:W-:Y:S02]  /*4130*/  WARPGROUP.DEPBAR.LE gsb0, 0x0 ;  /* 0x00008000000079c5 */ /* 0x000fe40000010000 */
[----:B------:R-:W-:Y:S05]  /*4140*/  @!P1 BRA `(.L_x_34) ;  /* 0x0000000000549947 */ /* 0x000fea0003800000 */
[----:B------:R-:W-:-:S13]  /*4150*/  ISETP.NE.AND P0, PT, R188, 0x3, PT ;  /* 0x00000003bc00780c */ /* 0x000fda0003f05270 */
[----:B------:R-:W-:Y:S05]  /*4160*/  @!P0 BRA `(.L_x_35) ;  /* 0x0000000000048947 */ /* 0x000fea0003800000 */
[----:B------:R-:W-:Y:S01]  /*4170*/  BPT.TRAP 0x1 ;  /* 0x000000040000795c */ /* 0x000fe20000300000 */
.L_x_35:
[----:B------:R-:W-:Y:S01]  /*4180*/  ISETP.NE.AND P0, PT, R5, RZ, PT ;  /* 0x000000ff0500720c */ /* 0x000fe20003f05270 */
[----:B------:R-:W-:Y:S01]  /*4190*/  BSSY B0, `(.L_x_36) ;  /* 0x000000e000007945 */ /* 0x000fe20003800000 */
[----:B------:R-:W-:-:S11]  /*41a0*/  ISETP.GT.U32.AND P1, PT, R4, 0x1, PT ;  /* 0x000000010400780c */ /* 0x000fd60003f24070 */
[----:B------:R-:W-:Y:S05]  /*41b0*/  @!P0 BRA `(.L_x_37) ;  /* 0x00000000002c8947 */ /* 0x000fea0003800000 */
[----:B------:R-:W-:-:S04]  /*41c0*/  UISETP.LT.AND UP0, UPT, UR11, 0x1, UPT ;  /* 0x000000010b00788c */ /* 0x000fc8000bf01270 */
[----:B------:R-:W-:-:S04]  /*41d0*/  USEL UR5, UR11, 0x1, UP0 ;  /* 0x000000010b057887 */ /* 0x000fc80008000000 */
[----:B------:R-:W-:-:S04]  /*41e0*/  UIADD3 UR5, UR4, UR11, -UR5 ;  /* 0x0000000b04057290 */ /* 0x000fc8000fffe805 */
[----:B------:R-:W-:-:S04]  /*41f0*/  UIMAD.WIDE.U32 UR6, UR5, -0x45d1745d, URZ ;  /* 0xba2e8ba3050678a5 */ /* 0x000fc8000f8e003f */
[----:B------:R-:W-:-:S04]  /*4200*/  USHF.R.U32.HI UR6, URZ, 0x3, UR7 ;  /* 0x000000033f067899 */ /* 0x000fc80008011607 */
[----:B------:R-:W-:-:S04]  /*4210*/  UIMAD UR5, UR6, -0xb, UR5 ;  /* 0xfffffff5060578a4 */ /* 0x000fc8000f8e0205 */
[----:B------:R-:W-:-:S04]  /*4220*/  ULEA UR5, UR5, UR8, 0x3 ;  /* 0x0000000805057291 */ /* 0x000fc8000f8e183f */
[----:B------:R-:W-:-:S06]  /*4230*/  UIADD3 UR5, UR5, 0x58, URZ ;  /* 0x0000005805057890 */ /* 0x000fcc000fffe03f */
[----:B------:R-:W-:-:S05]  /*4240*/  IMAD.U32 R25, RZ, RZ, UR5 ;  /* 0x00000005ff197e24 */ /* 0x000fca000f8e00ff */
[----:B------:R-:W-:-:S04]  /*4250*/  PRMT R24, R6, 0x654, R25 ;  /* 0x0000065406187816 */ /* 0x000fc80000000019 */
[----:B------:R0:W-:Y:S03]  /*4260*/  SYNCS.ARRIVE.TRANS64.RED.A1T0 RZ, [R24+URZ], RZ ;  /* 0x000000ff18ff79a7 */ /* 0x0001e6000810043f */
.L_x_37:
[----:B------:R-:W-:Y:S05]  /*4270*/  BSYNC B0 ;  /* 0x0000000000007941 */ /* 0x000fea0003800000 */
.L_x_36:
[----:B------:R-:W-:Y:S05]  /*4280*/  @P1 BRA `(.L_x_34) ;  /* 0x0000000000041947 */ /* 0x000fea0003800000 */
[----:B------:R-:W-:Y:S01]  /*4290*/  BPT.TRAP 0x1 ;  /* 0x000000040000795c */ /* 0x000fe20000300000 */
.L_x_34:
[----:B------:R-:W1:Y:S01]  /*42a0*/  LDC R30, c[0x0][0x288] ;  /* 0x0000a200ff1e7b82 */ /* 0x000e620000000800 */
[--C-:B0-----:R-:W-:Y:S01]  /*42b0*/  SHF.R.U32.HI R24, RZ, 0x2, R0.reuse ;  /* 0x00000002ff187819 */ /* 0x101fe20000011600 */
[----:B------:R-:W-:Y:S01]  /*42c0*/  IMAD R31, R8, 0xb0, RZ ;  /* 0x000000b0081f7824 */ /* 0x000fe200078e02ff */
[----:B------:R-:W-:Y:S01]  /*42d0*/  LOP3.LUT R26, R0, 0x60, RZ, 0xc0, !PT ;  /* 0x00000060001a7812 */ /* 0x000fe200078ec0ff */
[----:B------:R-:W-:Y:S01]  /*42e0*/  UIADD3 UR6, UR11, UR4, URZ ;  /* 0x000000040b067290 */ /* 0x000fe2000fffe03f */
[----:B------:R-:W-:Y:S01]  /*42f0*/  SHF.R.U32.HI R27, RZ, 0x7, R0 ;  /* 0x00000007ff1b7819 */ /* 0x000fe20000011600 */
[----:B------:R-:W-:Y:S01]  /*4300*/  ULDC UR7, c[0x0][0x284] ;  /* 0x0000a10000077ab9 */ /* 0x000fe20000000800 */
[----:B------:R-:W-:Y:S01]  /*4310*/  LOP3.LUT R25, R24, 0x7, RZ, 0xc0, !PT ;  /* 0x0000000718197812 */ /* 0x000fe200078ec0ff */
[----:B------:R-:W-:Y:S01]  /*4320*/  UISETP.GT.U32.AND UP0, UPT, UR6, 0xa, UPT ;  /* 0x0000000a0600788c */ /* 0x000fe2000bf04070 */
[----:B------:R-:W-:Y:S01]  /*4330*/  SHF.R.U32.HI R28, RZ, 0x1, R26 ;  /* 0x00000001ff1c7819 */ /* 0x000fe2000001161a */
[----:B------:R-:W-:Y:S01]  /*4340*/  UISETP.GE.U32.AND UP1, UPT, UR11, 0xb, UPT ;  /* 0x0000000b0b00788c */ /* 0x000fe2000bf26070 */
[----:B------:R-:W-:Y:S01]  /*4350*/  LOP3.LUT R26, R0, 0x3, RZ, 0xc0, !PT ;  /* 0x00000003001a7812 */ /* 0x000fe200078ec0ff */
[----:B------:R-:W-:Y:S01]  /*4360*/  UISETP.LT.U32.AND UP0, UPT, UR11, 0xb, UP0 ;  /* 0x0000000b0b00788c */ /* 0x000fe20008701070 */
[----:B------:R-:W-:Y:S01]  /*4370*/  LOP3.LUT R24, R27, 0x1, RZ, 0xc0, !PT ;  /* 0x000000011b187812 */ /* 0x000fe200078ec0ff */
[----:B------:R-:W-:Y:S01]  /*4380*/  UIMAD.WIDE.U32 UR4, UR6, -0x45d1745d, URZ ;  /* 0xba2e8ba3060478a5 */ /* 0x000fe2000f8e003f */
[----:B------:R-:W-:Y:S01]  /*4390*/  IADD3 R27, RZ, -R28, -R25 ;  /* 0x8000001cff1b7210 */ /* 0x000fe20007ffe819 */
[----:B------:R-:W-:Y:S01]  /*43a0*/  ULDC.64 UR8, c[0x0][0x5d0] ;  /* 0x0001740000087ab9 */ /* 0x000fe20000000a00 */
[----:B------:R-:W-:Y:S01]  /*43b0*/  SHF.R.S32.HI R38, RZ, 0x1f, R7 ;  /* 0x0000001fff267819 */ /* 0x000fe20000011407 */
[C---:B------:R-:W-:Y:S01]  /*43c0*/  IMAD.SHL.U32 R32, R24.reuse, 0x40, RZ ;  /* 0x0000004018207824 */ /* 0x040fe200078e00ff */
[----:B------:R-:W-:Y:S01]  /*43d0*/  USEL UR4, URZ, 0x1, !UP0 ;  /* 0x000000013f047887 */ /* 0x000fe2000c000000 */
[----:B------:R-:W-:Y:S01]  /*43e0*/  IMAD R33, R24, -0x40, R27 ;  /* 0xffffffc018217824 */ /* 0x000fe200078e021b */
[----:B------:R-:W-:Y:S01]  /*43f0*/  USHF.R.U32.HI UR5, URZ, 0x3, UR5 ;  /* 0x000000033f057899 */ /* 0x000fe20008011605 */
[----:B------:R-:W-:Y:S01]  /*4400*/  IMAD.SHL.U32 R24, R0, 0x2, RZ ;  /* 0x0000000200187824 */ /* 0x000fe200078e00ff */
[----:B------:R-:W-:Y:S01]  /*4410*/  LOP3.LUT R29, R32, 0x40, R25, 0xe2, !PT ;  /* 0x00000040201d7812 */ /* 0x000fe200078ee219 */
[----:B-1----:R-:W-:Y:S01]  /*4420*/  IMAD R34, R26, -0x2, R30 ;  /* 0xfffffffe1a227824 */ /* 0x002fe200078e021e */
[----:B------:R-:W-:Y:S01]  /*4430*/  ISETP.GE.AND P0, PT, R31, R30, PT ;  /* 0x0000001e1f00720c */ /* 0x000fe20003f06270 */
[----:B------:R-:W-:Y:S01]  /*4440*/  IMAD.SHL.U32 R30, R9, 0x80, RZ ;  /* 0x00000080091e7824 */ /* 0x000fe200078e00ff */
[----:B------:R-:W-:Y:S01]  /*4450*/  LOP3.LUT R24, R31, 0x6, R24, 0xf8, !PT ;  /* 0x000000061f187812 */ /* 0x000fe200078ef818 */
[----:B------:R-:W-:Y:S01]  /*4460*/  IMAD R26, R38, UR8, RZ ;  /* 0x00000008261a7c24 */ /* 0x000fe2000f8e02ff */
[----:B------:R-:W-:Y:S01]  /*4470*/  ULOP3.LUT UR10, UR10, UR4, URZ, 0x3c, !UPT ;  /* 0x000000040a0a7292 */ /* 0x000fe2000f8e3c3f */
[----:B------:R-:W-:Y:S01]  /*4480*/  IMAD.WIDE R8, R9, 0x80, RZ ;  /* 0x0000008009087825 */ /* 0x000fe200078e02ff */
[C---:B------:R-:W-:Y:S01]  /*4490*/  ISETP.GE.OR P0, PT, R30.reuse, UR7, P0 ;  /* 0x000000071e007c0c */ /* 0x040fe20008706670 */
[----:B------:R-:W-:Y:S01]  /*44a0*/  UIMAD UR4, UR5, -0xb, UR6 ;  /* 0xfffffff5050478a4 */ /* 0x000fe2000f8e0206 */
[----:B------:R-:W-:Y:S01]  /*44b0*/  SHF.R.S32.HI R25, RZ, 0x1f, R24 ;  /* 0x0000001fff197819 */ /* 0x000fe20000011418 */
[C---:B------:R-:W-:Y:S01]  /*44c0*/  IMAD R35, R7.reuse, UR9, R26 ;  /* 0x0000000907237c24 */ /* 0x040fe2000f8e021a */
[----:B------:R-:W-:Y:S01]  /*44d0*/  @UP1 ULOP3.LUT UR10, UR10, 0x1, UR5, 0x78, !UPT ;  /* 0x000000010a0a1892 */ /* 0x000fe2000f8e7805 */
[----:B------:R-:W-:Y:S01]  /*44e0*/  IADD3 R33, -R30, UR7, R33 ;  /* 0x000000071e217c10 */ /* 0x000fe2000fffe121 */
[----:B------:R-:W-:Y:S01]  /*44f0*/  IMAD.IADD R34, R34, 0x1, -R31 ;  /* 0x0000000122227824 */ /* 0x000fe200078e0a1f */
[----:B------:R-:W-:Y:S01]  /*4500*/  LOP3.LUT R39, R8, R29, R28, 0xfe, !PT ;  /* 0x0000001d08277212 */ /* 0x000fe200078efe1c */
[----:B------:R-:W-:-:S04]  /*4510*/  IMAD.WIDE.U32 R26, R7, UR8, R24 ;  /* 0x00000008071a7c25 */ /* 0x000fc8000f8e0018 */
[----:B------:R-:W-:Y:S02]  /*4520*/  IMAD.IADD R27, R27, 0x1, R35 ;  /* 0x000000011b1b7824 */ /* 0x000fe400078e0223 */
[----:B------:R-:W-:Y:S01]  /*4530*/  IMAD.MOV.U32 R32, RZ, RZ, -0x1 ;  /* 0xffffffffff207424 */ /* 0x000fe200078e00ff */
[----:B------:R-:W-:Y:S06]  /*4540*/  @P0 BRA `(.L_x_38) ;  /* 0x0000006400540947 */ /* 0x000fec0003800000 */
[----:B------:R-:W0:Y:S01]  /*4550*/  LDC.64 R36, c[0x0][0x5c8] ;  /* 0x00017200ff247b82 */ /* 0x000e220000000a00 */
[----:B------:R-:W-:Y:S01]  /*4560*/  ULDC.64 UR6, c[0x0][0x5c0] ;  /* 0x0001700000067ab9 */ /* 0x000fe20000000a00 */
[----:B------:R-:W-:Y:S01]  /*4570*/  BSSY B0, `(.L_x_38) ;  /* 0x0000652000007945 */ /* 0x000fe20003800000 */
[-C--:B0-----:R-:W-:Y:S02]  /*4580*/  IMAD R28, R9, R36.reuse, RZ ;  /* 0x00000024091c7224 */ /* 0x081fe400078e02ff */
[----:B------:R-:W-:-:S04]  /*4590*/  IMAD.WIDE.U32 R26, R39, R36, R26 ;  /* 0x00000024271a7225 */ /* 0x000fc800078e001a */
[----:B------:R-:W-:Y:S01]  /*45a0*/  IMAD R31, R39, R37, R28 ;  /* 0x00000025271f7224 */ /* 0x000fe200078e021c */
[----:B------:R-:W-:Y:S02]  /*45b0*/  LEA R29, P0, R36, R26, 0x3 ;  /* 0x0000001a241d7211 */ /* 0x000fe400078018ff */
[----:B------:R-:W-:Y:S01]  /*45c0*/  IADD3 R28, P1, R26, UR6, RZ ;  /* 0x000000061a1c7c10 */ /* 0x000fe2000ff3e0ff */
[----:B------:R-:W-:Y:S01]  /*45d0*/  IMAD.IADD R31, R27, 0x1, R31 ;  /* 0x000000011b1f7824 */ /* 0x000fe200078e021f */
[----:B------:R-:W-:-:S04]  /*45e0*/  IADD3 R26, P2, R29, UR6, RZ ;  /* 0x000000061d1a7c10 */ /* 0x000fc8000ff5e0ff */
[----:B------:R-:W-:Y:S02]  /*45f0*/  LEA.HI.X R27, R36, R31, R37, 0x3, P0 ;  /* 0x0000001f241b7211 */ /* 0x000fe400000f1c25 */
[----:B---3-5:R-:W-:Y:S02]  /*4600*/  FSETP.NEU.AND P0, PT, R11, RZ, PT ;  /* 0x000000ff0b00720b */ /* 0x028fe40003f0d000 */
[----:B------:R-:W-:Y:S02]  /*4610*/  IADD3.X R29, R31, UR7, RZ, P1, !PT ;  /* 0x000000071f1d7c10 */ /* 0x000fe40008ffe4ff */
[----:B------:R-:W-:-:S09]  /*4620*/  IADD3.X R27, R27, UR7, RZ, P2, !PT ;  /* 0x000000071b1b7c10 */ /* 0x000fd200097fe4ff */
[----:B------:R-:W-:Y:S05]  /*4630*/  @!P0 BRA `(.L_x_39) ;  /* 0x0000004800e48947 */ /* 0x000fea0003800000 */
[----:B------:R-:W-:Y:S01]  /*4640*/  ULDC.64 UR6, c[0x0][0x5b8] ;  /* 0x00016e0000067ab9 */ /* 0x000fe20000000a00 */
[----:B------:R-:W-:Y:S01]  /*4650*/  ISETP.GE.AND P0, PT, R34, 0x1, PT ;  /* 0x000000012200780c */ /* 0x000fe20003f06270 */
[----:B------:R-:W-:Y:S01]  /*4660*/  IMAD R36, R38, UR6, RZ ;  /* 0x0000000626247c24 */ /* 0x000fe2000f8e02ff */
[----:B------:R-:W-:Y:S01]  /*4670*/  ULDC.64 UR8, c[0x0][0x5a8] ;  /* 0x00016a0000087ab9 */ /* 0x000fe20000000a00 */
[----:B------:R-:W-:Y:S01]  /*4680*/  IMAD.WIDE.U32 R30, R7, UR6, R24 ;  /* 0x00000006071e7c25 */ /* 0x000fe2000f8e0018 */
[----:B------:R-:W-:Y:S01]  /*4690*/  ISETP.LT.OR P4, PT, R33, 0x1, !P0 ;  /* 0x000000012100780c */ /* 0x000fe20004781670 */
[----:B------:R-:W-:Y:S02]  /*46a0*/  BSSY B1, `(.L_x_40) ;  /* 0x000000c000017945 */ /* 0x000fe40003800000 */
[----:B------:R-:W-:Y:S01]  /*46b0*/  IMAD R7, R7, UR7, R36 ;  /* 0x0000000707077c24 */ /* 0x000fe2000f8e0224 */
[----:B------:R-:W-:-:S03]  /*46c0*/  ULDC.64 UR6, c[0x0][0x5b0] ;  /* 0x00016c0000067ab9 */ /* 0x000fc60000000a00 */
[----:B------:R-:W-:Y:S02]  /*46d0*/  IMAD.IADD R31, R31, 0x1, R7 ;  /* 0x000000011f1f7824 */ /* 0x000fe400078e0207 */
[----:B------:R-:W-:Y:S02]  /*46e0*/  IMAD R7, R9, UR6, RZ ;  /* 0x0000000609077c24 */ /* 0x000fe4000f8e02ff */
[----:B------:R-:W-:-:S04]  /*46f0*/  IMAD.WIDE.U32 R24, R39, UR6, R30 ;  /* 0x0000000627187c25 */ /* 0x000fc8000f8e001e */
[----:B------:R-:W-:Y:S01]  /*4700*/  IMAD R7, R39, UR7, R7 ;  /* 0x0000000727077c24 */ /* 0x000fe2000f8e0207 */
[----:B------:R-:W-:-:S04]  /*4710*/  IADD3 R24, P1, R24, UR8, RZ ;  /* 0x0000000818187c10 */ /* 0x000fc8000ff3e0ff */
[--C-:B------:R-:W-:Y:S02]  /*4720*/  IADD3.X R25, R25, UR9, R7.reuse, P1, !PT ;  /* 0x0000000919197c10 */ /* 0x100fe40008ffe407 */
[----:B------:R-:W-:Y:S01]  /*4730*/  PRMT R7, RZ, 0x7610, R7 ;  /* 0x00007610ff077816 */ /* 0x000fe20000000007 */
[----:B------:R-:W-:Y:S06]  /*4740*/  @P4 BRA `(.L_x_41) ;  /* 0x0000000000044947 */ /* 0x000fec0003800000 */
[----:B------:R0:W5:Y:S02]  /*4750*/  LDG.E.U8 R7, desc[UR46][R24.64] ;  /* 0x0000002e18077981 */ /* 0x000164000c1e1100 */
.L_x_41:
[----:B------:R-:W-:Y:S05]  /*4760*/  BSYNC B1 ;  /* 0x0000000000017941 */ /* 0x000fea0003800000 */
.L_x_40:
[----:B-----5:R-:W-:Y:S01]  /*4770*/  LOP3.LUT R7, R7, 0xff, RZ, 0xc0, !PT ;  /* 0x000000ff07077812 */ /* 0x020fe200078ec0ff */
[----:B------:R-:W-:Y:S01]  /*4780*/  BSSY B1, `(.L_x_42) ;  /* 0x000000c000017945 */ /* 0x000fe20003800000 */
[----:B------:R-:W-:Y:S02]  /*4790*/  ISETP.GE.AND P1, PT, R34, 0x2, PT ;  /* 0x000000022200780c */ /* 0x000fe40003f26270 */
[----:B------:R-:W-:Y:S02]  /*47a0*/  F2FP.F16.E4M3.UNPACK_B R7, R7 ;  /* 0x00000007ff07723e */ /* 0x000fe400020006ff */
[----:B------:R-:W-:-:S03]  /*47b0*/  ISETP.LT.OR P2, PT, R33, 0x1, !P1 ;  /* 0x000000012100780c */ /* 0x000fc60004f41670 */
[----:B------:R-:W-:Y:S01]  /*47c0*/  HADD2.F32 R36, -RZ, R7.H0_H0 ;  /* 0x20000007ff247230 */ /* 0x000fe20000004100 */
[----:B------:R-:W-:-:S04]  /*47d0*/  PRMT R7, RZ, 0x7610, R7 ;  /* 0x00007610ff077816 */ /* 0x000fc80000000007 */
[----:B------:R-:W-:-:S04]  /*47e0*/  FMUL R36, R36, R11 ;  /* 0x0000000b24247220 */ /* 0x000fc80000400000 */
[----:B--2---:R-:W-:-:S05]  /*47f0*/  FFMA R36, R187, R10, R36 ;  /* 0x0000000abb247223 */ /* 0x004fca0000000024 */
[----:B------:R-:W-:-:S05]  /*4800*/  F2FP.SATFINITE.E4M3.F32.PACK_AB_MERGE_C R35, RZ, R36, RZ ;  /* 0x00000024ff23723e */ /* 0x000fca00048070ff */
[----:B------:R1:W-:Y:S01]  /*4810*/  @!P4 STG.E.U8 desc[UR46][R28.64], R35 ;  /* 0x000000231c00c986 */ /* 0x0003e2000c10112e */
[----:B------:R-:W-:Y:S05]  /*4820*/  @P2 BRA `(.L_x_43) ;  /* 0x0000000000042947 */ /* 0x000fea0003800000 */
[----:B------:R2:W5:Y:S02]  /*4830*/  LDG.E.U8 R7, desc[UR46][R24.64+0x1] ;  /* 0x0000012e18077981 */ /* 0x000564000c1e1100 */
.L_x_43:
[----:B------:R-:W-:Y:S05]  /*4840*/  BSYNC B1 ;  /* 0x0000000000017941 */ /* 0x000fea0003800000 */
.L_x_42:
[----:B-----5:R-:W-:Y:S01]  /*4850*/  LOP3.LUT R7, R7, 0xff, RZ, 0xc0, !PT ;  /* 0x000000ff07077812 */ /* 0x020fe200078ec0ff */
[----:B------:R-:W-:Y:S01]  /*4860*/  BSSY B1, `(.L_x_44) ;  /* 0x0000012000017945 */ /* 0x000fe20003800000 */
[----:B-1----:R-:W-:Y:S02]  /*4870*/  IADD3 R35, P4, R39, 0x8, RZ ;  /* 0x0000000827237810 */ /* 0x002fe40007f9e0ff */
[----:B------:R-:W-:Y:S02]  /*4880*/  F2FP.F16.E4M3.UNPACK_B R7, R7 ;  /* 0x00000007ff07723e */ /* 0x000fe400020006ff */
[----:B------:R-:W-:Y:S01]  /*4890*/  ISETP.LT.OR P0, PT, R33, 0x9, !P0 ;  /* 0x000000092100780c */ /* 0x000fe20004701670 */
[----:B------:R-:W-:Y:S02]  /*48a0*/  IMAD.X R9, RZ, RZ, R9, P4 ;  /* 0x000000ffff097224 */ /* 0x000fe400020e0609 */
[----:B------:R-:W-:Y:S02]  /*48b0*/  HADD2.F32 R8, -RZ, R7.H0_H0 ;  /* 0x20000007ff087230 */ /* 0x000fe40000004100 */
[----:B------:R-:W-:-:S04]  /*48c0*/  IMAD.WIDE.U32 R30, R35, UR6, R30 ;  /* 0x00000006231e7c25 */ /* 0x000fc8000f8e001e */
[----:B------:R-:W-:Y:S01]  /*48d0*/  FMUL R7, R8, R11 ;  /* 0x0000000b08077220 */ /* 0x000fe20000400000 */
[----:B------:R-:W-:-:S03]  /*48e0*/  IMAD R8, R9, UR6, RZ ;  /* 0x0000000609087c24 */ /* 0x000fc6000f8e02ff */
[----:B------:R-:W-:Y:S01]  /*48f0*/  FFMA R7, R186, R10, R7 ;  /* 0x0000000aba077223 */ /* 0x000fe20000000007 */
[----:B------:R-:W-:Y:S01]  /*4900*/  IMAD R35, R35, UR7, R8 ;  /* 0x0000000723237c24 */ /* 0x000fe2000f8e0208 */
[----:B------:R-:W-:-:S03]  /*4910*/  IADD3 R8, P4, R30, UR8, RZ ;  /* 0x000000081e087c10 */ /* 0x000fc6000ff9e0ff */
[----:B------:R-:W-:Y:S02]  /*4920*/  F2FP.SATFINITE.E4M3.F32.PACK_AB_MERGE_C R37, RZ, R7, RZ ;  /* 0x00000007ff25723e */ /* 0x000fe400048070ff */
[----:B------:R-:W-:Y:S02]  /*4930*/  IADD3.X R9, R31, UR9, R35, P4, !PT ;  /* 0x000000091f097c10 */ /* 0x000fe4000a7fe423 */
[----:B------:R-:W-:Y:S01]  /*4940*/  PRMT R7, RZ, 0x7610, R7 ;  /* 0x00007610ff077816 */ /* 0x000fe20000000007 */
[----:B------:R1:W-:Y:S01]  /*4950*/  @!P2 STG.E.U8 desc[UR46][R28.64+0x1], R37 ;  /* 0x000001251c00a986 */ /* 0x0003e2000c10112e */
[----:B------:R-:W-:Y:S05]  /*4960*/  @P0 BRA `(.L_x_45) ;  /* 0x0000000000040947 */ /* 0x000fea0003800000 */
[----:B------:R3:W5:Y:S02]  /*4970*/  LDG.E.U8 R7, desc[UR46][R8.64] ;  /* 0x0000002e08077981 */ /* 0x000764000c1e1100 */
.L_x_45:
[----:B------:R-:W-:Y:S05]  /*4980*/  BSYNC B1 ;  /* 0x0000000000017941 */ /* 0x000fea0003800000 */
.L_x_44:
[----:B-----5:R-:W-:Y:S01]  /*4990*/  LOP3.LUT R7, R7, 0xff, RZ, 0xc0, !PT ;  /* 0x000000ff07077812 */ /* 0x020fe200078ec0ff */
[----:B------:R-:W-:Y:S01]  /*49a0*/  BSSY B1, `(.L_x_46) ;  /* 0x000000b000017945 */ /* 0x000fe20003800000 */
[----:B------:R-:W-:Y:S02]  /*49b0*/  ISETP.LT.OR P1, PT, R33, 0x9, !P1 ;  /* 0x000000092100780c */ /* 0x000fe40004f21670 */
[----:B------:R-:W-:-:S05]  /*49c0*/  F2FP.F16.E4M3.UNPACK_B R7, R7 ;  /* 0x00000007ff07723e */ /* 0x000fca00020006ff */
[----:B------:R-:W-:Y:S01]  /*49d0*/  HADD2.F32 R30, -RZ, R7.H0_H0 ;  /* 0x20000007ff1e7230 */ /* 0x000fe20000004100 */
[----:B------:R-:W-:-:S04]  /*49e0*/  PRMT R7, RZ, 0x7610, R7 ;  /* 0x00007610ff077816 */ /* 0x000fc80000000007 */
[----:B------:R-:W-:-:S04]  /*49f0*/  FMUL R30, R30, R11 ;  /* 0x0000000b1e1e7220 */ /* 0x000fc80000400000 */
[----:B------:R-:W-:-:S05]  /*4a00*/  FFMA R30, R185, R10, R30 ;  /* 0x0000000ab91e7223 */ /* 0x000fca000000001e */
[----:B------:R-:W-:-:S05]  /*4a10*/  F2FP.SATFINITE.E4M3.F32.PACK_AB_MERGE_C R31, RZ, R30, RZ ;  /* 0x0000001eff1f723e */ /* 0x000fca00048070ff */
[----:B------:R4:W-:Y:S01]  /*4a20*/  @!P0 STG.E.U8 desc[UR46][R26.64], R31 ;  /* 0x0000001f1a008986 */ /* 0x0009e2000c10112e */
[----:B------:R-:W-:Y:S05]  /*4a30*/  @P1 BRA `(.L_x_47) ;  /* 0x0000000000041947 */ /* 0x000fea0003800000 */
[----:B------:R0:W5:Y:S02]  /*4a40*/  LDG.E.U8 R7, desc[UR46][R8.64+0x1] ;  /* 0x0000012e08077981 */ /* 0x000164000c1e1100 */
.L_x_47:
[----:B------:R-:W-:Y:S05]  /*4a50*/  BSYNC B1 ;  /* 0x0000000000017941 */ /* 0x000fea0003800000 */
.L_x_46:
[----:B-----5:R-:W-:Y:S01]  /*4a60*/  LOP3.LUT R7, R7, 0xff, RZ, 0xc0, !PT ;  /* 0x000000ff07077812 */ /* 0x020fe200078ec0ff */
[----:B------:R-:W-:Y:S01]  /*4a70*/  BSSY B1, `(.L_x_48) ;  /* 0x000000c000017945 */ /* 0x000fe20003800000 */
[----:B------:R-:W-:Y:S02]  /*4a80*/  ISETP.GE.AND P0, PT, R34, 0x9, PT ;  /* 0x000000092200780c */ /* 0x000fe40003f06270 */
[----:B------:R-:W-:Y:S02]  /*4a90*/  F2FP.F16.E4M3.UNPACK_B R7, R7 ;  /* 0x00000007ff07723e */ /* 0x000fe400020006ff */
[----:B------:R-:W-:-:S03]  /*4aa0*/  ISETP.LT.OR P2, PT, R33, 0x1, !P0 ;  /* 0x000000012100780c */ /* 0x000fc60004741670 */
[----:B------:R-:W-:-:S05]  /*4ab0*/  HADD2.F32 R30, -RZ, R7.H0_H0 ;  /* 0x20000007ff1e7230 */ /* 0x000fca0000004100 */
[----:B------:R-:W-:-:S04]  /*4ac0*/  FMUL R7, R30, R11 ;  /* 0x0000000b1e077220 */ /* 0x000fc80000400000 */
[----:B------:R-:W-:-:S05]  /*4ad0*/  FFMA R7, R184, R10, R7 ;  /* 0x0000000ab8077223 */ /* 0x000fca0000000007 */
[----:B----4-:R-:W-:Y:S02]  /*4ae0*/  F2FP.SATFINITE.E4M3.F32.PACK_AB_MERGE_C R31, RZ, R7, RZ ;  /* 0x00000007ff1f723e */ /* 0x010fe400048070ff */
[----:B------:R-:W-:-:S03]  /*4af0*/  PRMT R7, RZ, 0x7610, R7 ;  /* 0x00007610ff077816 */ /* 0x000fc60000000007 */
[----:B------:R4:W-:Y:S01]  /*4b00*/  @!P1 STG.E.U8 desc[UR46][R26.64+0x1], R31 ;  /* 0x0000011f1a009986 */ /* 0x0009e2000c10112e */
[----:B------:R-:W-:Y:S05]  /*4b10*/  @P2 BRA `(.L_x_49) ;  /* 0x0000000000042947 */ /* 0x000fea0003800000 */
[----:B------:R0:W5:Y:S02]  /*4b20*/  LDG.E.U8 R7, desc[UR46][R24.64+0x8] ;  /* 0x0000082e18077981 */ /* 0x000164000c1e1100 */
.L_x_49:
[----:B------:R-:W-:Y:S05]  /*4b30*/  BSYNC B1 ;  /* 0x0000000000017941 */ /* 0x000fea0003800000 */
.L_x_48:
        /* <DEDUP_REMOVED lines=8> */
[----:B------:R-:W-:-:S05]  /*4bc0*/  FFMA R30, R183, R10, R30 ;  /* 0x0000000ab71e7223 */ /* 0x000fca000000001e */
[----:B----4-:R-:W-:-:S05]  /*4bd0*/  F2FP.SATFINITE.E4M3.F32.PACK_AB_MERGE_C R31, RZ, R30, RZ ;  /* 0x0000001eff1f723e */ /* 0x010fca00048070ff */
[----:B------:R4:W-:Y:S01]  /*4be0*/  @!P2 STG.E.U8 desc[UR46][R28.64+0x8], R31 ;  /* 0x0000081f1c00a986 */ /* 0x0009e2000c10112e */
[----:B------:R-:W-:Y:S05]  /*4bf0*/  @P4 BRA `(.L_x_51) ;  /* 0x0000000000044947 */ /* 0x000fea0003800000 */
[----:B------:R0:W5:Y:S02]  /*4c00*/  LDG.E.U8 R7, desc[UR46][R24.64+0x9] ;  /* 0x0000092e18077981 */ /* 0x000164000c1e1100 */
.L_x_51:
[----:B------:R-:W-:Y:S05]  /*4c10*/  BSYNC B1 ;  /* 0x0000000000017941 */ /* 0x000fea0003800000 */
.L_x_50:
[----:B-----5:R-:W-:Y:S01]  /*4c20*/  LOP3.LUT R7, R7, 0xff, RZ, 0xc0, !PT ;  /* 0x000000ff07077812 */ /* 0x020fe200078ec0ff */
[----:B------:R-:W-:Y:S01]  /*4c30*/  BSSY B1, `(.L_x_52) ;  /* 0x000000b000017945 */ /* 0x000fe20003800000 */
[----:B------:R-:W-:Y:S02]  /*4c40*/  ISETP.LT.OR P0, PT, R33, 0x9, !P0 ;  /* 0x000000092100780c */ /* 0x000fe40004701670 */
[----:B------:R-:W-:-:S05]  /*4c50*/  F2FP.F16.E4M3.UNPACK_B R7, R7 ;  /* 0x00000007ff07723e */ /* 0x000fca00020006ff */
        /* <DEDUP_REMOVED lines=8> */
.L_x_53:
[----:B------:R-:W-:Y:S05]  /*4ce0*/  BSYNC B1 ;  /* 0x0000000000017941 */ /* 0x000fea0003800000 */
.L_x_52:
        /* <DEDUP_REMOVED lines=12> */
.L_x_55:
[----:B------:R-:W-:Y:S05]  /*4db0*/  BSYNC B1 ;  /* 0x0000000000017941 */ /* 0x000fea0003800000 */
.L_x_54:
        /* <DEDUP_REMOVED lines=13> */
.L_x_57:
[----:B------:R-:W-:Y:S05]  /*4e90*/  BSYNC B1 ;  /* 0x0000000000017941 */ /* 0x000fea0003800000 */
.L_x_56:
        /* <DEDUP_REMOVED lines=13> */
.L_x_59:
[----:B------:R-:W-:Y:S05]  /*4f70*/  BSYNC B1 ;  /* 0x0000000000017941 */ /* 0x000fea0003800000 */
.L_x_58:
        /* <DEDUP_REMOVED lines=12> */
.L_x_61:
[----:B------:R-:W-:Y:S05]  /*5040*/  BSYNC B1 ;  /* 0x0000000000017941 */ /* 0x000fea0003800000 */
.L_x_60:
        /* <DEDUP_REMOVED lines=12> */
.L_x_63:
[----:B------:R-:W-:Y:S05]  /*5110*/  BSYNC B1 ;  /* 0x0000000000017941 */ /* 0x000fea0003800000 */
.L_x_62:
        /* <DEDUP_REMOVED lines=13> */
.L_x_65:
[----:B------:R-:W-:Y:S05]  /*51f0*/  BSYNC B1 ;  /* 0x0000000000017941 */ /* 0x000fea0003800000 */
.L_x_64:
        /* <DEDUP_REMOVED lines=13> */
.L_x_67:
[----:B------:R-:W-:Y:S05]  /*52d0*/  BSYNC B1 ;  /* 0x0000000000017941 */ /* 0x000fea0003800000 */
.L_x_66:
        /* <DEDUP_REMOVED lines=12> */
.L_x_69:
[----:B------:R-:W-:Y:S05]  /*53a0*/  BSYNC B1 ;  /* 0x0000000000017941 */ /* 0x000fea0003800000 */
.L_x_68:
        /* <DEDUP_REMOVED lines=12> */
.L_x_71:
[----:B------:R-:W-:Y:S05]  /*5470*/  BSYNC B1 ;  /* 0x0000000000017941 */ /* 0x000fea0003800000 */
.L_x_70:
        /* <DEDUP_REMOVED lines=13> */
.L_x_73:
[----:B------:R-:W-:Y:S05]  /*5550*/  BSYNC B1 ;  /* 0x0000000000017941 */ /* 0x000fea0003800000 */
.L_x_72:
        /* <DEDUP_REMOVED lines=13> */
.L_x_75:
[----:B------:R-:W-:Y:S05]  /*5630*/  BSYNC B1 ;  /* 0x0000000000017941 */ /* 0x000fea0003800000 */
.L_x_74:
        /* <DEDUP_REMOVED lines=12> */
.L_x_77:
[----:B------:R-:W-:Y:S05]  /*5700*/  BSYNC B1 ;  /* 0x0000000000017941 */ /* 0x000fea0003800000 */
.L_x_76:
        /* <DEDUP_REMOVED lines=12> */
.L_x_79:
[----:B------:R-:W-:Y:S05]  /*57d0*/  BSYNC B1 ;  /* 0x0000000000017941 */ /* 0x000fea0003800000 */
.L_x_78:
        /* <DEDUP_REMOVED lines=13> */
.L_x_81:
[----:B------:R-:W-:Y:S05]  /*58b0*/  BSYNC B1 ;  /* 0x0000000000017941 */ /* 0x000fea0003800000 */
.L_x_80:
        /* <DEDUP_REMOVED lines=13> */
.L_x_83:
[----:B------:R-:W-:Y:S05]  /*5990*/  BSYNC B1 ;  /* 0x0000000000017941 */ /* 0x000fea0003800000 */
.L_x_82:
        /* <DEDUP_REMOVED lines=12> */
.L_x_85:
[----:B------:R-:W-:Y:S05]  /*5a60*/  BSYNC B1 ;  /* 0x0000000000017941 */ /* 0x000fea0003800000 */
.L_x_84:
        /* <DEDUP_REMOVED lines=12> */
.L_x_87:
[----:B------:R-:W-:Y:S05]  /*5b30*/  BSYNC B1 ;  /* 0x0000000000017941 */ /* 0x000fea0003800000 */
.L_x_86:
        /* <DEDUP_REMOVED lines=13> */
.L_x_89:
[----:B------:R-:W-:Y:S05]  /*5c10*/  BSYNC B1 ;  /* 0x0000000000017941 */ /* 0x000fea0003800000 */
.L_x_88:
        /* <DEDUP_REMOVED lines=13> */
.L_x_91:
[----:B------:R-:W-:Y:S05]  /*5cf0*/  BSYNC B1 ;  /* 0x0000000000017941 */ /* 0x000fea0003800000 */
.L_x_90:
        /* <DEDUP_REMOVED lines=12> */
.L_x_93:
[----:B------:R-:W-:Y:S05]  /*5dc0*/  BSYNC B1 ;  /* 0x0000000000017941 */ /* 0x000fea0003800000 */
.L_x_92:
        /* <DEDUP_REMOVED lines=12> */
.L_x_95:
[----:B------:R-:W-:Y:S05]  /*5e90*/  BSYNC B1 ;  /* 0x0000000000017941 */ /* 0x000fea0003800000 */
.L_x_94:
        /* <DEDUP_REMOVED lines=13> */
.L_x_97:
[----:B------:R-:W-:Y:S05]  /*5f70*/  BSYNC B1 ;  /* 0x0000000000017941 */ /* 0x000fea0003800000 */
.L_x_96:
        /* <DEDUP_REMOVED lines=13> */
.L_x_99:
[----:B------:R-:W-:Y:S05]  /*6050*/  BSYNC B1 ;  /* 0x0000000000017941 */ /* 0x000fea0003800000 */
.L_x_98:
        /* <DEDUP_REMOVED lines=12> */
.L_x_101:
[----:B------:R-:W-:Y:S05]  /*6120*/  BSYNC B1 ;  /* 0x0000000000017941 */ /* 0x000fea0003800000 */
.L_x_100:
        /* <DEDUP_REMOVED lines=12> */
.L_x_103:
[----:B------:R-:W-:Y:S05]  /*61f0*/  BSYNC B1 ;  /* 0x0000000000017941 */ /* 0x000fea0003800000 */
.L_x_102:
        /* <DEDUP_REMOVED lines=13> */
.L_x_105:
[----:B------:R-:W-:Y:S05]  /*62d0*/  BSYNC B1 ;  /* 0x0000000000017941 */ /* 0x000fea0003800000 */
.L_x_104:
        /* <DEDUP_REMOVED lines=13> */
.L_x_107:
[----:B------:R-:W-:Y:S05]  /*63b0*/  BSYNC B1 ;  /* 0x0000000000017941 */ /* 0x000fea0003800000 */
.L_x_106:
        /* <DEDUP_REMOVED lines=12> */
.L_x_109:
[----:B------:R-:W-:Y:S05]  /*6480*/  BSYNC B1 ;  /* 0x0000000000017941 */ /* 0x000fea0003800000 */
.L_x_108:
        /* <DEDUP_REMOVED lines=12> */
.L_x_111:
[----:B------:R-:W-:Y:S05]  /*6550*/  BSYNC B1 ;  /* 0x0000000000017941 */ /* 0x000fea0003800000 */
.L_x_110:
        /* <DEDUP_REMOVED lines=13> */
.L_x_113:
[----:B------:R-:W-:Y:S05]  /*6630*/  BSYNC B1 ;  /* 0x0000000000017941 */ /* 0x000fea0003800000 */
.L_x_112:
        /* <DEDUP_REMOVED lines=13> */
.L_x_115:
[----:B------:R-:W-:Y:S05]  /*6710*/  BSYNC B1 ;  /* 0x0000000000017941 */ /* 0x000fea0003800000 */
.L_x_114:
        /* <DEDUP_REMOVED lines=12> */
.L_x_117:
[----:B------:R-:W-:Y:S05]  /*67e0*/  BSYNC B1 ;  /* 0x0000000000017941 */ /* 0x000fea0003800000 */
.L_x_116:
        /* <DEDUP_REMOVED lines=12> */
.L_x_119:
[----:B------:R-:W-:Y:S05]  /*68b0*/  BSYNC B1 ;  /* 0x0000000000017941 */ /* 0x000fea0003800000 */
.L_x_118:
        /* <DEDUP_REMOVED lines=13> */
.L_x_121:
[----:B------:R-:W-:Y:S05]  /*6990*/  BSYNC B1 ;  /* 0x0000000000017941 */ /* 0x000fea0003800000 */
.L_x_120:
        /* <DEDUP_REMOVED lines=13> */
.L_x_123:
[----:B------:R-:W-:Y:S05]  /*6a70*/  BSYNC B1 ;  /* 0x0000000000017941 */ /* 0x000fea0003800000 */
.L_x_122:
        /* <DEDUP_REMOVED lines=12> */
.L_x_125:
[----:B------:R-:W-:Y:S05]  /*6b40*/  BSYNC B1 ;  /* 0x0000000000017941 */ /* 0x000fea0003800000 */
.L_x_124:
        /* <DEDUP_REMOVED lines=12> */
.L_x_127:
[----:B------:R-:W-:Y:S05]  /*6c10*/  BSYNC B1 ;  /* 0x0000000000017941 */ /* 0x000fea0003800000 */
.L_x_126:
        /* <DEDUP_REMOVED lines=13> */
.L_x_129:
[----:B------:R-:W-:Y:S05]  /*6cf0*/  BSYNC B1 ;  /* 0x0000000000017941 */ /* 0x000fea0003800000 */
.L_x_128:
        /* <DEDUP_REMOVED lines=13> */
.L_x_131:
[----:B------:R-:W-:Y:S05]  /*6dd0*/  BSYNC B1 ;  /* 0x0000000000017941 */ /* 0x000fea0003800000 */
.L_x_130:
        /* <DEDUP_REMOVED lines=12> */
.L_x_133:
[----:B------:R-:W-:Y:S05]  /*6ea0*/  BSYNC B1 ;  /* 0x0000000000017941 */ /* 0x000fea0003800000 */
.L_x_132:
        /* <DEDUP_REMOVED lines=12> */
.L_x_135:
[----:B------:R-:W-:Y:S05]  /*6f70*/  BSYNC B1 ;  /* 0x0000000000017941 */ /* 0x000fea0003800000 */
.L_x_134:
        /* <DEDUP_REMOVED lines=13> */
.L_x_137:
[----:B------:R-:W-:Y:S05]  /*7050*/  BSYNC B1 ;  /* 0x0000000000017941 */ /* 0x000fea0003800000 */
.L_x_136:
        /* <DEDUP_REMOVED lines=13> */
.L_x_139:
[----:B------:R-:W-:Y:S05]  /*7130*/  BSYNC B1 ;  /* 0x0000000000017941 */ /* 0x000fea0003800000 */
.L_x_138:
        /* <DEDUP_REMOVED lines=12> */
.L_x_141:
[----:B------:R-:W-:Y:S05]  /*7200*/  BSYNC B1 ;  /* 0x0000000000017941 */ /* 0x000fea0003800000 */
.L_x_140:
        /* <DEDUP_REMOVED lines=12> */
.L_x_143:
[----:B------:R-:W-:Y:S05]  /*72d0*/  BSYNC B1 ;  /* 0x0000000000017941 */ /* 0x000fea0003800000 */
.L_x_142:
        /* <DEDUP_REMOVED lines=13> */
.L_x_145:
[----:B------:R-:W-:Y:S05]  /*73b0*/  BSYNC B1 ;  /* 0x0000000000017941 */ /* 0x000fea0003800000 */
.L_x_144:
        /* <DEDUP_REMOVED lines=13> */
.L_x_147:
[----:B------:R-:W-:Y:S05]  /*7490*/  BSYNC B1 ;  /* 0x0000000000017941 */ /* 0x000fea0003800000 */
.L_x_146:
        /* <DEDUP_REMOVED lines=12> */
.L_x_149:
[----:B------:R-:W-:Y:S05]  /*7560*/  BSYNC B1 ;  /* 0x0000000000017941 */ /* 0x000fea0003800000 */
.L_x_148:
        /* <DEDUP_REMOVED lines=12> */
.L_x_151:
[----:B------:R-:W-:Y:S05]  /*7630*/  BSYNC B1 ;  /* 0x0000000000017941 */ /* 0x000fea0003800000 */
.L_x_150:
        /* <DEDUP_REMOVED lines=13> */
.L_x_153:
[----:B------:R-:W-:Y:S05]  /*7710*/  BSYNC B1 ;  /* 0x0000000000017941 */ /* 0x000fea0003800000 */
.L_x_152:
        /* <DEDUP_REMOVED lines=13> */
.L_x_155:
[----:B------:R-:W-:Y:S05]  /*77f0*/  BSYNC B1 ;  /* 0x0000000000017941 */ /* 0x000fea0003800000 */
.L_x_154:
        /* <DEDUP_REMOVED lines=12> */
.L_x_157:
[----:B------:R-:W-:Y:S05]  /*78c0*/  BSYNC B1 ;  /* 0x0000000000017941 */ /* 0x000fea0003800000 */
.L_x_156:
        /* <DEDUP_REMOVED lines=12> */
.L_x_159:
[----:B------:R-:W-:Y:S05]  /*7990*/  BSYNC B1 ;  /* 0x0000000000017941 */ /* 0x000fea0003800000 */
.L_x_158:
        /* <DEDUP_REMOVED lines=13> */
.L_x_161:
[----:B------:R-:W-:Y:S05]  /*7a70*/  BSYNC B1 ;  /* 0x0000000000017941 */ /* 0x000fea0003800000 */
.L_x_160:
        /* <DEDUP_REMOVED lines=13> */
.L_x_163:
[----:B------:R-:W-:Y:S05]  /*7b50*/  BSYNC B1 ;  /* 0x0000000000017941 */ /* 0x000fea0003800000 */
.L_x_162:
        /* <DEDUP_REMOVED lines=12> */
.L_x_165:
[----:B------:R-:W-:Y:S05]  /*7c20*/  BSYNC B1 ;  /* 0x0000000000017941 */ /* 0x000fea0003800000 */
.L_x_164:
        /* <DEDUP_REMOVED lines=12> */
.L_x_167:
[----:B------:R-:W-:Y:S05]  /*7cf0*/  BSYNC B1 ;  /* 0x0000000000017941 */ /* 0x000fea0003800000 */
.L_x_166:
        /* <DEDUP_REMOVED lines=13> */
.L_x_169:
[----:B------:R-:W-:Y:S05]  /*7dd0*/  BSYNC B1 ;  /* 0x0000000000017941 */ /* 0x000fea0003800000 */
.L_x_168:
        /* <DEDUP_REMOVED lines=13> */
.L_x_171:
[----:B------:R-:W-:Y:S05]  /*7eb0*/  BSYNC B1 ;  /* 0x0000000000017941 */ /* 0x000fea0003800000 */
.L_x_170:
        /* <DEDUP_REMOVED lines=12> */
.L_x_173:
[----:B------:R-:W-:Y:S05]  /*7f80*/  BSYNC B1 ;  /* 0x0000000000017941 */ /* 0x000fea0003800000 */
.L_x_172:
        /* <DEDUP_REMOVED lines=12> */
.L_x_175:
[----:B------:R-:W-:Y:S05]  /*8050*/  BSYNC B1 ;  /* 0x0000000000017941 */ /* 0x000fea0003800000 */
.L_x_174:
        /* <DEDUP_REMOVED lines=13> */
.L_x_177:
[----:B------:R-:W-:Y:S05]  /*8130*/  BSYNC B1 ;  /* 0x0000000000017941 */ /* 0x000fea0003800000 */
.L_x_176:
        /* <DEDUP_REMOVED lines=13> */
.L_x_179:
[----:B------:R-:W-:Y:S05]  /*8210*/  BSYNC B1 ;  /* 0x0000000000017941 */ /* 0x000fea0003800000 */
.L_x_178:
        /* <DEDUP_REMOVED lines=12> */
.L_x_181:
[----:B------:R-:W-:Y:S05]  /*82e0*/  BSYNC B1 ;  /* 0x0000000000017941 */ /* 0x000fea0003800000 */
.L_x_180:
        /* <DEDUP_REMOVED lines=12> */
.L_x_183:
[----:B------:R-:W-:Y:S05]  /*83b0*/  BSYNC B1 ;  /* 0x0000000000017941 */ /* 0x000fea0003800000 */
.L_x_182:
        /* <DEDUP_REMOVED lines=13> */
.L_x_185:
[----:B------:R-:W-:Y:S05]  /*8490*/  BSYNC B1 ;  /* 0x0000000000017941 */ /* 0x000fea0003800000 */
.L_x_184:
        /* <DEDUP_REMOVED lines=13> */
.L_x_187:
[----:B------:R-:W-:Y:S05]  /*8570*/  BSYNC B1 ;  /* 0x0000000000017941 */ /* 0x000fea0003800000 */
.L_x_186:
        /* <DEDUP_REMOVED lines=12> */
.L_x_189:
[----:B------:R-:W-:Y:S05]  /*8640*/  BSYNC B1 ;  /* 0x0000000000017941 */ /* 0x000fea0003800000 */
.L_x_188:
        /* <DEDUP_REMOVED lines=12> */
.L_x_191:
[----:B------:R-:W-:Y:S05]  /*8710*/  BSYNC B1 ;  /* 0x0000000000017941 */ /* 0x000fea0003800000 */
.L_x_190:
        /* <DEDUP_REMOVED lines=13> */
.L_x_193:
[----:B------:R-:W-:Y:S05]  /*87f0*/  BSYNC B1 ;  /* 0x0000000000017941 */ /* 0x000fea0003800000 */
.L_x_192:
        /* <DEDUP_REMOVED lines=13> */
.L_x_195:
[----:B------:R-:W-:Y:S05]  /*88d0*/  BSYNC B1 ;  /* 0x0000000000017941 */ /* 0x000fea0003800000 */
.L_x_194:
[----:B-----5:R-:W-:Y:S01]  /*88e0*/  LOP3.LUT R7, R7, 0xff, RZ, 0xc0, !PT ;  /* 0x000000ff07077812 */ /* 0x020fe200078ec0ff */
[----:B------:R-:W-:Y:S01]  /*88f0*/  BSSY B1, `(.L_x_196) ;  /* 0x000000b000017945 */ /* 0x000fe20003800000 */
[----:B------:R-:W-:Y:S02]  /*8900*/  ISETP.LT.OR P0, PT, R33, 0x9, !P0 ;  /* 0x000000092100780c */ /* 0x000fe40004701670 */
[----:B------:R-:W-:-:S05]  /*8910*/  F2FP.F16.E4M3.UNPACK_B R7, R7 ;  /* 0x00000007ff07723e */ /* 0x000fca00020006ff */
[----:B------:R-:W-:-:S05]  /*8920*/  HADD2.F32 R30, -RZ, R7.H0_H0 ;  /* 0x20000007ff1e7230 */ /* 0x000fca0000004100 */
[----:B------:R-:W-:-:S04]  /*8930*/  FMUL R7, R30, R11 ;  /* 0x0000000b1e077220 */ /* 0x000fc80000400000 */
[----:B------:R-:W-:-:S05]  /*8940*/  FFMA R7, R22, R10, R7 ;  /* 0x0000000a16077223 */ /* 0x000fca0000000007 */
[----:B0-----:R-:W-:Y:S02]  /*8950*/  F2FP.SATFINITE.E4M3.F32.PACK_AB_MERGE_C R23, RZ, R7, RZ ;  /* 0x00000007ff17723e */ /* 0x001fe400048070ff */
[----:B------:R-:W-:-:S03]  /*8960*/  PRMT R7, RZ, 0x7610, R7 ;  /* 0x00007610ff077816 */ /* 0x000fc60000000007 */
[----:B------:R0:W-:Y:S01]  /*8970*/  @!P4 STG.E.U8 desc[UR46][R28.64+0x99], R23 ;  /* 0x000099171c00c986 */ /* 0x0001e2000c10112e */
[----:B------:R-:W-:Y:S05]  /*8980*/  @P0 BRA `(.L_x_197) ;  /* 0x0000000000040947 */ /* 0x000fea0003800000 */
[----:B------:R0:W5:Y:S02]  /*8990*/  LDG.E.U8 R7, desc[UR46][R8.64+0x98] ;  /* 0x0000982e08077981 */ /* 0x000164000c1e1100 */
.L_x_197:
[----:B------:R-:W-:Y:S05]  /*89a0*/  BSYNC B1 ;  /* 0x0000000000017941 */ /* 0x000fea0003800000 */
.L_x_196:
        /* <DEDUP_REMOVED lines=12> */
.L_x_199:
[----:B------:R-:W-:Y:S05]  /*8a70*/  BSYNC B1 ;  /* 0x0000000000017941 */ /* 0x000fea0003800000 */
.L_x_198:
        /* <DEDUP_REMOVED lines=13> */
.L_x_201:
[----:B------:R-:W-:Y:S05]  /*8b50*/  BSYNC B1 ;  /* 0x0000000000017941 */ /* 0x000fea0003800000 */
.L_x_200:
        /* <DEDUP_REMOVED lines=13> */
.L_x_203:
[----:B------:R-:W-:Y:S05]  /*8c30*/  BSYNC B1 ;  /* 0x0000000000017941 */ /* 0x000fea0003800000 */
.L_x_202:
        /* <DEDUP_REMOVED lines=12> */
.L_x_205:
[----:B------:R-:W-:Y:S05]  /*8d00*/  BSYNC B1 ;  /* 0x0000000000017941 */ /* 0x000fea0003800000 */
.L_x_204:
        /* <DEDUP_REMOVED lines=12> */
.L_x_207:
[----:B------:R-:W-:Y:S05]  /*8dd0*/  BSYNC B1 ;  /* 0x0000000000017941 */ /* 0x000fea0003800000 */
.L_x_206:
        /* <DEDUP_REMOVED lines=13> */
.L_x_209:
[----:B------:R-:W-:Y:S05]  /*8eb0*/  BSYNC B1 ;  /* 0x0000000000017941 */ /* 0x000fea0003800000 */
.L_x_208:
        /* <DEDUP_REMOVED lines=13> */
.L_x_211:
[----:B------:R-:W-:Y:S05]  /*8f90*/  BSYNC B1 ;  /* 0x0000000000017941 */ /* 0x000fea0003800000 */
.L_x_210:
        /* <DEDUP_REMOVED lines=12> */
.L_x_213:
[----:B------:R-:W-:Y:S05]  /*9060*/  BSYNC B1 ;  /* 0x0000000000017941 */ /* 0x000fea0003800000 */
.L_x_212:
        /* <DEDUP_REMOVED lines=12> */
.L_x_215:
[----:B------:R-:W-:Y:S05]  /*9130*/  BSYNC B1 ;  /* 0x0000000000017941 */ /* 0x000fea0003800000 */
.L_x_214:
[----:B------:R-:W-:Y:S05]  /*9140*/  @P1 BRA `(.L_x_216) ;  /* 0x0000001800501947 */ /* 0x000fea0003800000 */
[----:B-----5:R-:W-:-:S04]  /*9150*/  LOP3.LUT R7, R7, 0xff, RZ, 0xc0, !PT ;  /* 0x000000ff07077812 */ /* 0x020fc800078ec0ff */
[----:B------:R-:W-:-:S05]  /*9160*/  F2FP.F16.E4M3.UNPACK_B R7, R7 ;  /* 0x00000007ff07723e */ /* 0x000fca00020006ff */
[----:B0--3--:R-:W-:-:S05]  /*9170*/  HADD2.F32 R8, -RZ, R7.H0_H0 ;  /* 0x20000007ff087230 */ /* 0x009fca0000004100 */
[----:B------:R-:W-:-:S04]  /*9180*/  FMUL R7, R8, R11 ;  /* 0x0000000b08077220 */ /* 0x000fc80000400000 */
[----:B------:R-:W-:-:S05]  /*9190*/  FFMA R7, R12, R10, R7 ;  /* 0x0000000a0c077223 */ /* 0x000fca0000000007 */
[----:B------:R-:W-:-:S05]  /*91a0*/  F2FP.SATFINITE.E4M3.F32.PACK_AB_MERGE_C R7, RZ, R7, RZ ;  /* 0x00000007ff07723e */ /* 0x000fca00048070ff */
[----:B------:R0:W-:Y:S01]  /*91b0*/  STG.E.U8 desc[UR46][R26.64+0xa9], R7 ;  /* 0x0000a9071a007986 */ /* 0x0001e2000c10112e */
[----:B------:R-:W-:Y:S05]  /*91c0*/  BRA `(.L_x_216) ;  /* 0x0000001800307947 */ /* 0x000fea0003800000 */
.L_x_39:
[----:B------:R-:W-:Y:S01]  /*91d0*/  ISETP.GE.AND P0, PT, R34, 0x2, PT ;  /* 0x000000022200780c */ /* 0x000fe20003f06270 */
[-C--:B--2---:R-:W-:Y:S01]  /*91e0*/  FMUL R186, R186, R10.reuse ;  /* 0x0000000ababa7220 */ /* 0x084fe20000400000 */
[----:B------:R-:W-:Y:S01]  /*91f0*/  ISETP.GE.AND P1, PT, R34, 0x1, PT ;  /* 0x000000012200780c */ /* 0x000fe20003f26270 */
[-C--:B------:R-:W-:Y:S01]  /*9200*/  FMUL R187, R187, R10.reuse ;  /* 0x0000000abbbb7220 */ /* 0x080fe20000400000 */
[C---:B------:R-:W-:Y:S01]  /*9210*/  ISETP.LT.OR P4, PT, R33.reuse, 0x1, !P0 ;  /* 0x000000012100780c */ /* 0x040fe20004781670 */
[-C--:B------:R-:W-:Y:S01]  /*9220*/  FMUL R184, R184, R10.reuse ;  /* 0x0000000ab8b87220 */ /* 0x080fe20000400000 */
[----:B------:R-:W-:Y:S01]  /*9230*/  ISETP.LT.OR P2, PT, R33, 0x1, !P1 ;  /* 0x000000012100780c */ /* 0x000fe20004f41670 */
[----:B------:R-:W-:Y:S01]  /*9240*/  FMUL R185, R185, R10 ;  /* 0x0000000ab9b97220 */ /* 0x000fe20000400000 */
[----:B------:R-:W-:Y:S01]  /*9250*/  F2FP.SATFINITE.E4M3.F32.PACK_AB_MERGE_C R7, RZ, R186, RZ ;  /* 0x000000baff07723e */ /* 0x000fe200048070ff */
[-C--:B------:R-:W-:Y:S01]  /*9260*/  FMUL R183, R183, R10.reuse ;  /* 0x0000000ab7b77220 */ /* 0x080fe20000400000 */
[----:B------:R-:W-:Y:S01]  /*9270*/  F2FP.SATFINITE.E4M3.F32.PACK_AB_MERGE_C R187, RZ, R187, RZ ;  /* 0x000000bbffbb723e */ /* 0x000fe200048070ff */
[-C--:B------:R-:W-:Y:S01]  /*9280*/  FMUL R182, R182, R10.reuse ;  /* 0x0000000ab6b67220 */ /* 0x080fe20000400000 */
[----:B------:R-:W-:Y:S01]  /*9290*/  ISETP.LT.OR P0, PT, R33, 0x9, !P0 ;  /* 0x000000092100780c */ /* 0x000fe20004701670 */
[-C--:B------:R-:W-:Y:S01]  /*92a0*/  FMUL R181, R181, R10.reuse ;  /* 0x0000000ab5b57220 */ /* 0x080fe20000400000 */
[----:B------:R-:W-:Y:S01]  /*92b0*/  ISETP.LT.OR P1, PT, R33, 0x9, !P1 ;  /* 0x000000092100780c */ /* 0x000fe20004f21670 */
[-C--:B------:R-:W-:Y:S01]  /*92c0*/  FMUL R180, R180, R10.reuse ;  /* 0x0000000ab4b47220 */ /* 0x080fe20000400000 */
[----:B------:R-:W-:Y:S01]  /*92d0*/  F2FP.SATFINITE.E4M3.F32.PACK_AB_MERGE_C R185, RZ, R185, RZ ;  /* 0x000000b9ffb9723e */ /* 0x000fe200048070ff */
[----:B------:R0:W-:Y:S01]  /*92e0*/  @!P4 STG.E.U8 desc[UR46][R28.64+0x1], R7 ;  /* 0x000001071c00c986 */ /* 0x0001e2000c10112e */
[C---:B------:R-:W-:Y:S01]  /*92f0*/  ISETP.GE.AND P4, PT, R34.reuse, 0x9, PT ;  /* 0x000000092200780c */ /* 0x040fe20003f86270 */
[-C--:B------:R-:W-:Y:S01]  /*9300*/  FMUL R179, R179, R10.reuse ;  /* 0x0000000ab3b37220 */ /* 0x080fe20000400000 */
[----:B------:R-:W-:Y:S01]  /*9310*/  F2FP.SATFINITE.E4M3.F32.PACK_AB_MERGE_C R183, RZ, R183, RZ ;  /* 0x000000b7ffb7723e */ /* 0x000fe200048070ff */
[----:B------:R-:W-:Y:S01]  /*9320*/  @!P2 STG.E.U8 desc[UR46][R28.64], R187 ;  /* 0x000000bb1c00a986 */ /* 0x000fe2000c10112e */
[----:B------:R-:W-:Y:S01]  /*9330*/  ISETP.GE.AND P2, PT, R34, 0xa, PT ;  /* 0x0000000a2200780c */ /* 0x000fe20003f46270 */
[-C--:B------:R-:W-:Y:S01]  /*9340*/  FMUL R178, R178, R10.reuse ;  /* 0x0000000ab2b27220 */ /* 0x080fe20000400000 */
[----:B------:R-:W-:Y:S01]  /*9350*/  ISETP.LT.OR P5, PT, R33, 0x1, !P4 ;  /* 0x000000012100780c */ /* 0x000fe200067a1670 */
[-C--:B------:R-:W-:Y:S01]  /*9360*/  FMUL R177, R177, R10.reuse ;  /* 0x0000000ab1b17220 */ /* 0x080fe20000400000 */
[C---:B------:R-:W-:Y:S01]  /*9370*/  ISETP.LT.OR P6, PT, R33.reuse, 0x1, !P2 ;  /* 0x000000012100780c */ /* 0x040fe200057c1670 */
[----:B------:R-:W-:Y:S01]  /*9380*/  @!P1 STG.E.U8 desc[UR46][R26.64], R185 ;  /* 0x000000b91a009986 */ /* 0x000fe2000c10112e */
[----:B------:R-:W-:Y:S01]  /*9390*/  ISETP.LT.OR P4, PT, R33, 0x9, !P4 ;  /* 0x000000092100780c */ /* 0x000fe20006781670 */
[----:B------:R-:W-:Y:S01]  /*93a0*/  FMUL R176, R176, R10 ;  /* 0x0000000ab0b07220 */ /* 0x000fe20000400000 */
[----:B0-----:R-:W-:Y:S01]  /*93b0*/  F2FP.SATFINITE.E4M3.F32.PACK_AB_MERGE_C R7, RZ, R184, RZ ;  /* 0x000000b8ff07723e */ /* 0x001fe200048070ff */
[----:B------:R-:W-:Y:S01]  /*93c0*/  FMUL R175, R175, R10 ;  /* 0x0000000aafaf7220 */ /* 0x000fe20000400000 */
[----:B------:R-:W-:Y:S01]  /*93d0*/  F2FP.SATFINITE.E4M3.F32.PACK_AB_MERGE_C R9, RZ, R182, RZ ;  /* 0x000000b6ff09723e */ /* 0x000fe200048070ff */
[-C--:B------:R-:W-:Y:S01]  /*93e0*/  FMUL R174, R174, R10.reuse ;  /* 0x0000000aaeae7220 */ /* 0x080fe20000400000 */
[----:B------:R-:W-:Y:S01]  /*93f0*/  ISETP.LT.OR P2, PT, R33, 0x9, !P2 ;  /* 0x000000092100780c */ /* 0x000fe20005741670 */
[----:B------:R0:W-:Y:S01]  /*9400*/  @!P0 STG.E.U8 desc[UR46][R26.64+0x1], R7 ;  /* 0x000001071a008986 */ /* 0x0001e2000c10112e */
[C---:B------:R-:W-:Y:S01]  /*9410*/  ISETP.GE.AND P0, PT, R34.reuse, 0x11, PT ;  /* 0x000000112200780c */ /* 0x040fe20003f06270 */
[-C--:B------:R-:W-:Y:S01]  /*9420*/  FMUL R173, R173, R10.reuse ;  /* 0x0000000aadad7220 */ /* 0x080fe20000400000 */
[----:B------:R-:W-:Y:S01]  /*9430*/  ISETP.GE.AND P1, PT, R34, 0x12, PT ;  /* 0x000000122200780c */ /* 0x000fe20003f26270 */
[----:B------:R-:W-:Y:S01]  /*9440*/  @!P5 STG.E.U8 desc[UR46][R28.64+0x8], R183 ;  /* 0x000008b71c00d986 */ /* 0x000fe2000c10112e */
[C---:B------:R-:W-:Y:S01]  /*9450*/  ISETP.LT.OR P5, PT, R33.reuse, 0x1, !P0 ;  /* 0x000000012100780c */ /* 0x040fe200047a1670 */
[-C--:B------:R-:W-:Y:S01]  /*9460*/  FMUL R172, R172, R10.reuse ;  /* 0x0000000aacac7220 */ /* 0x080fe20000400000 */
[----:B------:R-:W-:Y:S01]  /*9470*/  F2FP.SATFINITE.E4M3.F32.PACK_AB_MERGE_C R181, RZ, R181, RZ ;  /* 0x000000b5ffb5723e */ /* 0x000fe200048070ff */
[----:B------:R1:W-:Y:S01]  /*9480*/  @!P6 STG.E.U8 desc[UR46][R28.64+0x9], R9 ;  /* 0x000009091c00e986 */ /* 0x0003e2000c10112e */
[----:B------:R-:W-:Y:S01]  /*9490*/  ISETP.LT.OR P6, PT, R33, 0x1, !P1 ;  /* 0x000000012100780c */ /* 0x000fe20004fc1670 */
[----:B------:R-:W-:Y:S01]  /*94a0*/  FMUL R171, R171, R10 ;  /* 0x0000000aabab7220 */ /* 0x000fe20000400000 */
[----:B------:R-:W-:Y:S01]  /*94b0*/  F2FP.SATFINITE.E4M3.F32.PACK_AB_MERGE_C R179, RZ, R179, RZ ;  /* 0x000000b3ffb3723e */ /* 0x000fe200048070ff */
[----:B------:R-:W-:Y:S01]  /*94c0*/  @!P4 STG.E.U8 desc[UR46][R26.64+0x8], R181 ;  /* 0x000008b51a00c986 */ /* 0x000fe2000c10112e */
[----:B0-----:R-:W-:Y:S01]  /*94d0*/  F2FP.SATFINITE.E4M3.F32.PACK_AB_MERGE_C R7, RZ, R180, RZ ;  /* 0x000000b4ff07723e */ /* 0x001fe200048070ff */
[-C--:B------:R-:W-:Y:S01]  /*94e0*/  FMUL R170, R170, R10.reuse ;  /* 0x0000000aaaaa7220 */ /* 0x080fe20000400000 */
[----:B------:R-:W-:Y:S01]  /*94f0*/  ISETP.GE.AND P4, PT, R34, 0x19, PT ;  /* 0x000000192200780c */ /* 0x000fe20003f86270 */
[-C--:B------:R-:W-:Y:S01]  /*9500*/  FMUL R169, R169, R10.reuse ;  /* 0x0000000aa9a97220 */ /* 0x080fe20000400000 */
[C---:B------:R-:W-:Y:S01]  /*9510*/  ISETP.LT.OR P0, PT, R33.reuse, 0x9, !P0 ;  /* 0x000000092100780c */ /* 0x040fe20004701670 */
[----:B------:R0:W-:Y:S01]  /*9520*/  @!P2 STG.E.U8 desc[UR46][R26.64+0x9], R7 ;  /* 0x000009071a00a986 */ /* 0x0001e2000c10112e */
[----:B------:R-:W-:Y:S01]  /*9530*/  ISETP.LT.OR P1, PT, R33, 0x9, !P1 ;  /* 0x000000092100780c */ /* 0x000fe20004f21670 */
[----:B------:R-:W-:Y:S01]  /*9540*/  FMUL R168, R168, R10 ;  /* 0x0000000aa8a87220 */ /* 0x000fe20000400000 */
[----:B-1----:R-:W-:Y:S01]  /*9550*/  F2FP.SATFINITE.E4M3.F32.PACK_AB_MERGE_C R9, RZ, R178, RZ ;  /* 0x000000b2ff09723e */ /* 0x002fe200048070ff */
[----:B------:R-:W-:Y:S01]  /*9560*/  @!P5 STG.E.U8 desc[UR46][R28.64+0x10], R179 ;  /* 0x000010b31c00d986 */ /* 0x000fe2000c10112e */
[----:B------:R-:W-:Y:S01]  /*9570*/  ISETP.GE.AND P2, PT, R34, 0x1a, PT ;  /* 0x0000001a2200780c */ /* 0x000fe20003f46270 */
[-C--:B------:R-:W-:Y:S01]  /*9580*/  FMUL R167, R167, R10.reuse ;  /* 0x0000000aa7a77220 */ /* 0x080fe20000400000 */
[C---:B------:R-:W-:Y:S01]  /*9590*/  ISETP.LT.OR P5, PT, R33.reuse, 0x1, !P4 ;  /* 0x000000012100780c */ /* 0x040fe200067a1670 */
[----:B------:R1:W-:Y:S01]  /*95a0*/  @!P6 STG.E.U8 desc[UR46][R28.64+0x11], R9 ;  /* 0x000011091c00e986 */ /* 0x0003e2000c10112e */
[----:B------:R-:W-:Y:S01]  /*95b0*/  ISETP.LT.OR P6, PT, R33, 0x1, !P2 ;  /* 0x000000012100780c */ /* 0x000fe200057c1670 */
[-C--:B------:R-:W-:Y:S01]  /*95c0*/  FMUL R166, R166, R10.reuse ;  /* 0x0000000aa6a67220 */ /* 0x080fe20000400000 */
[----:B------:R-:W-:Y:S01]  /*95d0*/  F2FP.SATFINITE.E4M3.F32.PACK_AB_MERGE_C R177, RZ, R177, RZ ;  /* 0x000000b1ffb1723e */ /* 0x000fe200048070ff */
[----:B------:R-:W-:Y:S01]  /*95e0*/  FMUL R165, R165, R10 ;  /* 0x0000000aa5a57220 */ /* 0x000fe20000400000 */
[----:B0-----:R-:W-:Y:S01]  /*95f0*/  F2FP.SATFINITE.E4M3.F32.PACK_AB_MERGE_C R7, RZ, R176, RZ ;  /* 0x000000b0ff07723e */ /* 0x001fe200048070ff */
[-C--:B------:R-:W-:Y:S01]  /*9600*/  FMUL R164, R164, R10.reuse ;  /* 0x0000000aa4a47220 */ /* 0x080fe20000400000 */
[----:B------:R-:W-:Y:S01]  /*9610*/  F2FP.SATFINITE.E4M3.F32.PACK_AB_MERGE_C R175, RZ, R175, RZ ;  /* 0x000000afffaf723e */ /* 0x000fe200048070ff */
[----:B------:R-:W-:Y:S01]  /*9620*/  @!P0 STG.E.U8 desc[UR46][R26.64+0x10], R177 ;  /* 0x000010b11a008986 */ /* 0x000fe2000c10112e */
[----:B------:R-:W-:Y:S01]  /*9630*/  ISETP.GE.AND P0, PT, R34, 0x21, PT ;  /* 0x000000212200780c */ /* 0x000fe20003f06270 */
[----:B------:R-:W-:Y:S01]  /*9640*/  FMUL R163, R163, R10 ;  /* 0x0000000aa3a37220 */ /* 0x000fe20000400000 */
[C---:B------:R-:W-:Y:S01]  /*9650*/  ISETP.LT.OR P4, PT, R33.reuse, 0x9, !P4 ;  /* 0x000000092100780c */ /* 0x040fe20006781670 */
[----:B------:R0:W-:Y:S01]  /*9660*/  @!P1 STG.E.U8 desc[UR46][R26.64+0x11], R7 ;  /* 0x000011071a009986 */ /* 0x0001e2000c10112e */
[----:B-1----:R-:W-:Y:S01]  /*9670*/  F2FP.SATFINITE.E4M3.F32.PACK_AB_MERGE_C R9, RZ, R174, RZ ;  /* 0x000000aeff09723e */ /* 0x002fe200048070ff */
[-C--:B------:R-:W-:Y:S01]  /*9680*/  FMUL R162, R162, R10.reuse ;  /* 0x0000000aa2a27220 */ /* 0x080fe20000400000 */
[----:B------:R-:W-:Y:S01]  /*9690*/  ISETP.LT.OR P2, PT, R33, 0x9, !P2 ;  /* 0x000000092100780c */ /* 0x000fe20005741670 */
        /* <DEDUP_REMOVED lines=139> */
[C---:B------:R-:W-:Y:S01]  /*9f50*/  ISETP.LT.OR P1, PT, R33.reuse, 0x9, !P1 ;  /* 0x000000092100780c */ /* 0x040fe20004f21670 */
        /* <DEDUP_REMOVED lines=15> */
[----:B------:R-:W-:Y:S01]  /*a050*/  ISETP.LT.OR P4, PT, R33, 0x9, !P4 ;  /* 0x000000092100780c */ /* 0x000fe20006781670 */
        /* <DEDUP_REMOVED lines=17> */
[----:B------:R-:W-:Y:S01]  /*a170*/  ISETP.LT.OR P0, PT, R33, 0x9, !P0 ;  /* 0x000000092100780c */ /* 0x000fe20004701670 */
[----:B------:R-:W-:Y:S01]  /*a180*/  FMUL R21, R21, R10 ;  /* 0x0000000a15157220 */ /* 0x000fe20000400000 */
[----:B------:R-:W-:Y:S01]  /*a190*/  ISETP.LT.OR P5, PT, R33, 0x9, !P5 ;  /* 0x000000092100780c */ /* 0x000fe20006fa1670 */
[----:B------:R0:W-:Y:S01]  /*a1a0*/  @!P2 STG.E.U8 desc[UR46][R26.64+0x59], R7 ;  /* 0x000059071a00a986 */ /* 0x0001e2000c10112e */
[----:B-1----:R-:W-:Y:S01]  /*a1b0*/  F2FP.SATFINITE.E4M3.F32.PACK_AB_MERGE_C R9, RZ, R138, RZ ;  /* 0x0000008aff09723e */ /* 0x002fe200048070ff */
[-C--:B------:R-:W-:Y:S01]  /*a1c0*/  FMUL R20, R20, R10.reuse ;  /* 0x0000000a14147220 */ /* 0x080fe20000400000 */
[----:B------:R-:W-:Y:S01]  /*a1d0*/  F2FP.SATFINITE.E4M3.F32.PACK_AB_MERGE_C R137, RZ, R137, RZ ;  /* 0x00000089ff89723e */ /* 0x000fe200048070ff */
[----:B------:R-:W-:Y:S01]  /*a1e0*/  @!P1 STG.E.U8 desc[UR46][R28.64+0x60], R139 ;  /* 0x0000608b1c009986 */ /* 0x000fe2000c10112e */
[C---:B------:R-:W-:Y:S01]  /*a1f0*/  ISETP.GE.AND P1, PT, R34.reuse, 0x6a, PT ;  /* 0x0000006a2200780c */ /* 0x040fe20003f26270 */
[-C--:B------:R-:W-:Y:S01]  /*a200*/  FMUL R19, R19, R10.reuse ;  /* 0x0000000a13137220 */ /* 0x080fe20000400000 */
[----:B------:R-:W-:Y:S01]  /*a210*/  F2FP.SATFINITE.E4M3.F32.PACK_AB_MERGE_C R135, RZ, R135, RZ ;  /* 0x00000087ff87723e */ /* 0x000fe200048070ff */
[----:B------:R1:W-:Y:S01]  /*a220*/  @!P6 STG.E.U8 desc[UR46][R28.64+0x61], R9 ;  /* 0x000061091c00e986 */ /* 0x0003e2000c10112e */
[----:B------:R-:W-:Y:S01]  /*a230*/  ISETP.GE.AND P6, PT, R34, 0x69, PT ;  /* 0x000000692200780c */ /* 0x000fe20003fc6270 */
[-C--:B------:R-:W-:Y:S01]  /*a240*/  FMUL R18, R18, R10.reuse ;  /* 0x0000000a12127220 */ /* 0x080fe20000400000 */
[C---:B------:R-:W-:Y:S01]  /*a250*/  ISETP.LT.OR P4, PT, R33.reuse, 0x1, !P1 ;  /* 0x000000012100780c */ /* 0x040fe20004f81670 */
[----:B------:R-:W-:Y:S01]  /*a260*/  @!P0 STG.E.U8 desc[UR46][R26.64+0x60], R137 ;  /* 0x000060891a008986 */ /* 0x000fe2000c10112e */
[----:B------:R-:W-:Y:S01]  /*a270*/  ISETP.LT.OR P2, PT, R33, 0x1, !P6 ;  /* 0x000000012100780c */ /* 0x000fe20007741670 */
[----:B------:R-:W-:Y:S01]  /*a280*/  FMUL R17, R17, R10 ;  /* 0x0000000a11117220 */ /* 0x000fe20000400000 */
[----:B0-----:R-:W-:Y:S01]  /*a290*/  F2FP.SATFINITE.E4M3.F32.PACK_AB_MERGE_C R7, RZ, R136, RZ ;  /* 0x00000088ff07723e */ /* 0x001fe200048070ff */
[-C--:B------:R-:W-:Y:S01]  /*a2a0*/  FMUL R16, R16, R10.reuse ;  /* 0x0000000a10107220 */ /* 0x080fe20000400000 */
[C---:B------:R-:W-:Y:S01]  /*a2b0*/  ISETP.LT.OR P0, PT, R33.reuse, 0x9, !P6 ;  /* 0x000000092100780c */ /* 0x040fe20007701670 */
[----:B------:R-:W-:Y:S01]  /*a2c0*/  FMUL R14, R14, R10 ;  /* 0x0000000a0e0e7220 */ /* 0x000fe20000400000 */
[----:B------:R-:W-:Y:S01]  /*a2d0*/  ISETP.LT.OR P1, PT, R33, 0x9, !P1 ;  /* 0x000000092100780c */ /* 0x000fe20004f21670 */
[----:B------:R0:W-:Y:S01]  /*a2e0*/  @!P5 STG.E.U8 desc[UR46][R26.64+0x61], R7 ;  /* 0x000061071a00d986 */ /* 0x0001e2000c10112e */
[----:B-1----:R-:W-:Y:S01]  /*a2f0*/  F2FP.SATFINITE.E4M3.F32.PACK_AB_MERGE_C R9, RZ, R134, RZ ;  /* 0x00000086ff09723e */ /* 0x002fe200048070ff */
[-C--:B------:R-:W-:Y:S01]  /*a300*/  FMUL R15, R15, R10.reuse ;  /* 0x0000000a0f0f7220 */ /* 0x080fe20000400000 */
[----:B------:R-:W-:Y:S01]  /*a310*/  F2FP.SATFINITE.E4M3.F32.PACK_AB_MERGE_C R133, RZ, R133, RZ ;  /* 0x00000085ff85723e */ /* 0x000fe200048070ff */
[-C--:B------:R-:W-:Y:S01]  /*a320*/  FMUL R13, R13, R10.reuse ;  /* 0x0000000a0d0d7220 */ /* 0x080fe20000400000 */
[----:B------:R-:W-:Y:S01]  /*a330*/  F2FP.SATFINITE.E4M3.F32.PACK_AB_MERGE_C R131, RZ, R131, RZ ;  /* 0x00000083ff83723e */ /* 0x000fe200048070ff */
[----:B------:R-:W-:Y:S01]  /*a340*/  @!P2 STG.E.U8 desc[UR46][R28.64+0x68], R135 ;  /* 0x000068871c00a986 */ /* 0x000fe2000c10112e */
[----:B------:R-:W-:Y:S01]  /*a350*/  ISETP.GE.AND P2, PT, R34, 0x72, PT ;  /* 0x000000722200780c */ /* 0x000fe20003f46270 */
[----:B------:R-:W-:Y:S01]  /*a360*/  FMUL R12, R12, R10 ;  /* 0x0000000a0c0c7220 */ /* 0x000fe20000400000 */
[----:B------:R-:W-:Y:S01]  /*a370*/  F2FP.SATFINITE.E4M3.F32.PACK_AB_MERGE_C R129, RZ, R129, RZ ;  /* 0x00000081ff81723e */ /* 0x000fe200048070ff */
[----:B------:R1:W-:Y:S01]  /*a380*/  @!P4 STG.E.U8 desc[UR46][R28.64+0x69], R9 ;  /* 0x000069091c00c986 */ /* 0x0003e2000c10112e */
[----:B------:R-:W-:-:S02]  /*a390*/  ISETP.GE.AND P4, PT, R34, 0x71, PT ;  /* 0x000000712200780c */ /* 0x000fc40003f86270 */
[C---:B------:R-:W-:Y:S01]  /*a3a0*/  ISETP.LT.OR P6, PT, R33.reuse, 0x1, !P2 ;  /* 0x000000012100780c */ /* 0x040fe200057c1670 */
[----:B------:R-:W-:Y:S01]  /*a3b0*/  @!P0 STG.E.U8 desc[UR46][R26.64+0x68], R133 ;  /* 0x000068851a008986 */ /* 0x000fe2000c10112e */
[C---:B------:R-:W-:Y:S02]  /*a3c0*/  ISETP.LT.OR P5, PT, R33.reuse, 0x1, !P4 ;  /* 0x000000012100780c */ /* 0x040fe400067a1670 */
[----:B------:R-:W-:Y:S02]  /*a3d0*/  ISETP.LT.OR P4, PT, R33, 0x9, !P4 ;  /* 0x000000092100780c */ /* 0x000fe40006781670 */
[----:B0-----:R-:W-:Y:S02]  /*a3e0*/  F2FP.SATFINITE.E4M3.F32.PACK_AB_MERGE_C R7, RZ, R132, RZ ;  /* 0x00000084ff07723e */ /* 0x001fe400048070ff */
[C---:B------:R-:W-:Y:S02]  /*a3f0*/  ISETP.GE.AND P0, PT, R34.reuse, 0x7a, PT ;  /* 0x0000007a2200780c */ /* 0x040fe40003f06270 */
[----:B-1----:R-:W-:Y:S01]  /*a400*/  F2FP.SATFINITE.E4M3.F32.PACK_AB_MERGE_C R9, RZ, R130, RZ ;  /* 0x00000082ff09723e */ /* 0x002fe200048070ff */
[----:B------:R0:W-:Y:S01]  /*a410*/  @!P1 STG.E.U8 desc[UR46][R26.64+0x69], R7 ;  /* 0x000069071a009986 */ /* 0x0001e2000c10112e */
[----:B------:R-:W-:-:S02]  /*a420*/  ISETP.GE.AND P1, PT, R34, 0x79, PT ;  /* 0x000000792200780c */ /* 0x000fc40003f26270 */
[C---:B------:R-:W-:Y:S01]  /*a430*/  ISETP.LT.OR P2, PT, R33.reuse, 0x9, !P2 ;  /* 0x000000092100780c */ /* 0x040fe20005741670 */
[----:B------:R-:W-:Y:S01]  /*a440*/  @!P5 STG.E.U8 desc[UR46][R28.64+0x70], R131 ;  /* 0x000070831c00d986 */ /* 0x000fe2000c10112e */
[C---:B------:R-:W-:Y:S02]  /*a450*/  ISETP.LT.OR P5, PT, R33.reuse, 0x1, !P0 ;  /* 0x000000012100780c */ /* 0x040fe400047a1670 */
[----:B------:R-:W-:Y:S01]  /*a460*/  F2FP.SATFINITE.E4M3.F32.PACK_AB_MERGE_C R127, RZ, R127, RZ ;  /* 0x0000007fff7f723e */ /* 0x000fe200048070ff */
[----:B------:R1:W-:Y:S01]  /*a470*/  @!P6 STG.E.U8 desc[UR46][R28.64+0x71], R9 ;  /* 0x000071091c00e986 */ /* 0x0003e2000c10112e */
[----:B------:R-:W-:Y:S02]  /*a480*/  F2FP.SATFINITE.E4M3.F32.PACK_AB_MERGE_C R125, RZ, R125, RZ ;  /* 0x0000007dff7d723e */ /* 0x000fe400048070ff */
[C---:B------:R-:W-:Y:S01]  /*a490*/  ISETP.LT.OR P0, PT, R33.reuse, 0x9, !P0 ;  /* 0x000000092100780c */ /* 0x040fe20004701670 */
[----:B------:R-:W-:Y:S01]  /*a4a0*/  @!P4 STG.E.U8 desc[UR46][R26.64+0x70], R129 ;  /* 0x000070811a00c986 */ /* 0x000fe2000c10112e */
[----:B------:R-:W-:-:S02]  /*a4b0*/  ISETP.LT.OR P4, PT, R33, 0x1, !P1 ;  /* 0x000000012100780c */ /* 0x000fc40004f81670 */
[C---:B------:R-:W-:Y:S02]  /*a4c0*/  ISETP.LT.OR P1, PT, R33.reuse, 0x9, !P1 ;  /* 0x000000092100780c */ /* 0x040fe40004f21670 */
[----:B0-----:R-:W-:Y:S02]  /*a4d0*/  F2FP.SATFINITE.E4M3.F32.PACK_AB_MERGE_C R7, RZ, R128, RZ ;  /* 0x00000080ff07723e */ /* 0x001fe400048070ff */
[----:B------:R-:W-:Y:S02]  /*a4e0*/  F2FP.SATFINITE.E4M3.F32.PACK_AB_MERGE_C R25, RZ, R124, RZ ;  /* 0x0000007cff19723e */ /* 0x000fe400048070ff */
[----:B-1----:R-:W-:Y:S01]  /*a4f0*/  F2FP.SATFINITE.E4M3.F32.PACK_AB_MERGE_C R9, RZ, R126, RZ ;  /* 0x0000007eff09723e */ /* 0x002fe200048070ff */
[----:B------:R0:W-:Y:S01]  /*a500*/  @!P2 STG.E.U8 desc[UR46][R26.64+0x71], R7 ;  /* 0x000071071a00a986 */ /* 0x0001e2000c10112e */
[----:B------:R-:W-:Y:S02]  /*a510*/  ISETP.GE.AND P2, PT, R34, 0x81, PT ;  /* 0x000000812200780c */ /* 0x000fe40003f46270 */
[----:B------:R-:W-:Y:S01]  /*a520*/  F2FP.SATFINITE.E4M3.F32.PACK_AB_MERGE_C R123, RZ, R123, RZ ;  /* 0x0000007bff7b723e */ /* 0x000fe200048070ff */
[----:B------:R-:W-:Y:S01]  /*a530*/  @!P4 STG.E.U8 desc[UR46][R28.64+0x78], R127 ;  /* 0x0000787f1c00c986 */ /* 0x000fe2000c10112e */
[----:B------:R-:W-:-:S02]  /*a540*/  ISETP.LT.OR P4, PT, R33, 0x1, !P2 ;  /* 0x000000012100780c */ /* 0x000fc40005781670 */
[C---:B------:R-:W-:Y:S01]  /*a550*/  ISETP.LT.OR P2, PT, R33.reuse, 0x9, !P2 ;  /* 0x000000092100780c */ /* 0x040fe20005741670 */
[----:B------:R1:W-:Y:S01]  /*a560*/  @!P5 STG.E.U8 desc[UR46][R28.64+0x79], R9 ;  /* 0x000079091c00d986 */ /* 0x0003e2000c10112e */
[----:B------:R-:W-:Y:S02]  /*a570*/  F2FP.SATFINITE.E4M3.F32.PACK_AB_MERGE_C R121, RZ, R121, RZ ;  /* 0x00000079ff79723e */ /* 0x000fe400048070ff */
[----:B------:R-:W-:Y:S01]  /*a580*/  F2FP.SATFINITE.E4M3.F32.PACK_AB_MERGE_C R119, RZ, R119, RZ ;  /* 0x00000077ff77723e */ /* 0x000fe200048070ff */
[----:B------:R-:W-:Y:S01]  /*a590*/  @!P1 STG.E.U8 desc[UR46][R26.64+0x78], R125 ;  /* 0x0000787d1a009986 */ /* 0x000fe2000c10112e */
[----:B------:R-:W-:Y:S02]  /*a5a0*/  ISETP.GE.AND P1, PT, R34, 0x82, PT ;  /* 0x000000822200780c */ /* 0x000fe40003f26270 */
[----:B0-----:R-:W-:Y:S01]  /*a5b0*/  F2FP.SATFINITE.E4M3.F32.PACK_AB_MERGE_C R7, RZ, R122, RZ ;  /* 0x0000007aff07723e */ /* 0x001fe200048070ff */
[----:B------:R0:W-:Y:S01]  /*a5c0*/  @!P0 STG.E.U8 desc[UR46][R26.64+0x79], R25 ;  /* 0x000079191a008986 */ /* 0x0001e2000c10112e */
[----:B------:R-:W-:-:S02]  /*a5d0*/  ISETP.LT.OR P5, PT, R33, 0x1, !P1 ;  /* 0x000000012100780c */ /* 0x000fc40004fa1670 */
[C---:B------:R-:W-:Y:S01]  /*a5e0*/  ISETP.LT.OR P1, PT, R33.reuse, 0x9, !P1 ;  /* 0x000000092100780c */ /* 0x040fe20004f21670 */
[----:B------:R-:W-:Y:S01]  /*a5f0*/  @!P4 STG.E.U8 desc[UR46][R28.64+0x80], R123 ;  /* 0x0000807b1c00c986 */ /* 0x000fe2000c10112e */
[C---:B------:R-:W-:Y:S02]  /*a600*/  ISETP.GE.AND P4, PT, R34.reuse, 0x8a, PT ;  /* 0x0000008a2200780c */ /* 0x040fe40003f86270 */
[----:B------:R-:W-:Y:S02]  /*a610*/  ISETP.GE.AND P0, PT, R34, 0x89, PT ;  /* 0x000000892200780c */ /* 0x000fe40003f06270 */
[----:B-1----:R-:W-:Y:S02]  /*a620*/  F2FP.SATFINITE.E4M3.F32.PACK_AB_MERGE_C R9, RZ, R120, RZ ;  /* 0x00000078ff09723e */ /* 0x002fe400048070ff */
[C---:B------:R-:W-:Y:S02]  /*a630*/  ISETP.LT.OR P6, PT, R33.reuse, 0x1, !P0 ;  /* 0x000000012100780c */ /* 0x040fe400047c1670 */
[C---:B------:R-:W-:Y:S01]  /*a640*/  ISETP.LT.OR P0, PT, R33.reuse, 0x9, !P0 ;  /* 0x000000092100780c */ /* 0x040fe20004701670 */
[----:B------:R1:W-:Y:S01]  /*a650*/  @!P5 STG.E.U8 desc[UR46][R28.64+0x81], R7 ;  /* 0x000081071c00d986 */ /* 0x0003e2000c10112e */
[----:B------:R-:W-:-:S02]  /*a660*/  ISETP.LT.OR P5, PT, R33, 0x9, !P4 ;  /* 0x000000092100780c */ /* 0x000fc400067a1670 */
[----:B------:R-:W-:Y:S01]  /*a670*/  F2FP.SATFINITE.E4M3.F32.PACK_AB_MERGE_C R117, RZ, R117, RZ ;  /* 0x00000075ff75723e */ /* 0x000fe200048070ff */
[----:B------:R-:W-:Y:S01]  /*a680*/  @!P2 STG.E.U8 desc[UR46][R26.64+0x80], R121 ;  /* 0x000080791a00a986 */ /* 0x000fe2000c10112e */
[----:B------:R-:W-:Y:S02]  /*a690*/  ISETP.LT.OR P2, PT, R33, 0x1, !P4 ;  /* 0x000000012100780c */ /* 0x000fe40006741670 */
[C---:B------:R-:W-:Y:S01]  /*a6a0*/  ISETP.GE.AND P4, PT, R34.reuse, 0x92, PT ;  /* 0x000000922200780c */ /* 0x040fe20003f86270 */
[----:B------:R2:W-:Y:S01]  /*a6b0*/  @!P1 STG.E.U8 desc[UR46][R26.64+0x81], R9 ;  /* 0x000081091a009986 */ /* 0x0005e2000c10112e */
[----:B------:R-:W-:Y:S02]  /*a6c0*/  ISETP.GE.AND P1, PT, R34, 0x91, PT ;  /* 0x000000912200780c */ /* 0x000fe40003f26270 */
[----:B0-----:R-:W-:Y:S01]  /*a6d0*/  F2FP.SATFINITE.E4M3.F32.PACK_AB_MERGE_C R25, RZ, R114, RZ ;  /* 0x00000072ff19723e */ /* 0x001fe200048070ff */
[----:B------:R-:W-:Y:S01]  /*a6e0*/  @!P6 STG.E.U8 desc[UR46][R28.64+0x88], R119 ;  /* 0x000088771c00e986 */ /* 0x000fe2000c10112e */
[----:B-1----:R-:W-:-:S02]  /*a6f0*/  F2FP.SATFINITE.E4M3.F32.PACK_AB_MERGE_C R7, RZ, R118, RZ ;  /* 0x00000076ff07723e */ /* 0x002fc400048070ff */
[C---:B------:R-:W-:Y:S02]  /*a700*/  ISETP.LT.OR P6, PT, R33.reuse, 0x1, !P1 ;  /* 0x000000012100780c */ /* 0x040fe40004fc1670 */
[----:B------:R-:W-:Y:S01]  /*a710*/  F2FP.SATFINITE.E4M3.F32.PACK_AB_MERGE_C R115, RZ, R115, RZ ;  /* 0x00000073ff73723e */ /* 0x000fe200048070ff */
[----:B------:R0:W-:Y:S01]  /*a720*/  @!P2 STG.E.U8 desc[UR46][R28.64+0x89], R7 ;  /* 0x000089071c00a986 */ /* 0x0001e2000c10112e */
[C---:B------:R-:W-:Y:S02]  /*a730*/  ISETP.LT.OR P2, PT, R33.reuse, 0x1, !P4 ;  /* 0x000000012100780c */ /* 0x040fe40006741670 */
[----:B--2---:R-:W-:Y:S01]  /*a740*/  F2FP.SATFINITE.E4M3.F32.PACK_AB_MERGE_C R9, RZ, R116, RZ ;  /* 0x00000074ff09723e */ /* 0x004fe200048070ff */
[----:B------:R-:W-:Y:S01]  /*a750*/  @!P0 STG.E.U8 desc[UR46][R26.64+0x88], R117 ;  /* 0x000088751a008986 */ /* 0x000fe2000c10112e */
[C---:B------:R-:W-:Y:S02]  /*a760*/  ISETP.LT.OR P1, PT, R33.reuse, 0x9, !P1 ;  /* 0x000000092100780c */ /* 0x040fe40004f21670 */
[----:B------:R-:W-:Y:S01]  /*a770*/  ISETP.GE.AND P0, PT, R34, 0x99, PT ;  /* 0x000000992200780c */ /* 0x000fe20003f06270 */
[----:B------:R1:W-:Y:S01]  /*a780*/  @!P5 STG.E.U8 desc[UR46][R26.64+0x89], R9 ;  /* 0x000089091a00d986 */ /* 0x0003e2000c10112e */
[----:B------:R-:W-:-:S02]  /*a790*/  ISETP.LT.OR P5, PT, R33, 0x9, !P4 ;  /* 0x000000092100780c */ /* 0x000fc400067a1670 */
[----:B------:R-:W-:Y:S01]  /*a7a0*/  ISETP.GE.AND P4, PT, R34, 0x9a, PT ;  /* 0x0000009a2200780c */ /* 0x000fe20003f86270 */
[----:B------:R-:W-:Y:S01]  /*a7b0*/  @!P6 STG.E.U8 desc[UR46][R28.64+0x90], R115 ;  /* 0x000090731c00e986 */ /* 0x000fe2000c10112e */
[C---:B------:R-:W-:Y:S02]  /*a7c0*/  ISETP.LT.OR P6, PT, R33.reuse, 0x1, !P0 ;  /* 0x000000012100780c */ /* 0x040fe400047c1670 */
[----:B------:R-:W-:Y:S01]  /*a7d0*/  F2FP.SATFINITE.E4M3.F32.PACK_AB_MERGE_C R113, RZ, R113, RZ ;  /* 0x00000071ff71723e */ /* 0x000fe200048070ff */
[----:B------:R-:W-:Y:S01]  /*a7e0*/  @!P2 STG.E.U8 desc[UR46][R28.64+0x91], R25 ;  /* 0x000091191c00a986 */ /* 0x000fe2000c10112e */
[----:B------:R-:W-:Y:S02]  /*a7f0*/  ISETP.LT.OR P2, PT, R33, 0x1, !P4 ;  /* 0x000000012100780c */ /* 0x000fe40006741670 */
[----:B0-----:R-:W-:Y:S01]  /*a800*/  F2FP.SATFINITE.E4M3.F32.PACK_AB_MERGE_C R7, RZ, R112, RZ ;  /* 0x00000070ff07723e */ /* 0x001fe200048070ff */
[----:B------:R-:W-:Y:S01]  /*a810*/  @!P1 STG.E.U8 desc[UR46][R26.64+0x90], R113 ;  /* 0x000090711a009986 */ /* 0x000fe2000c10112e */
[----:B-1----:R-:W-:-:S02]  /*a820*/  F2FP.SATFINITE.E4M3.F32.PACK_AB_MERGE_C R9, RZ, R22, RZ ;  /* 0x00000016ff09723e */ /* 0x002fc400048070ff */
[----:B------:R-:W-:Y:S01]  /*a830*/  F2FP.SATFINITE.E4M3.F32.PACK_AB_MERGE_C R23, RZ, R23, RZ ;  /* 0x00000017ff17723e */ /* 0x000fe200048070ff */
[----:B------:R0:W-:Y:S01]  /*a840*/  @!P5 STG.E.U8 desc[UR46][R26.64+0x91], R7 ;  /* 0x000091071a00d986 */ /* 0x0001e2000c10112e */
[C---:B------:R-:W-:Y:S02]  /*a850*/  ISETP.LT.OR P0, PT, R33.reuse, 0x9, !P0 ;  /* 0x000000092100780c */ /* 0x040fe40004701670 */
[----:B------:R-:W-:Y:S01]  /*a860*/  ISETP.LT.OR P1, PT, R33, 0x9, !P4 ;  /* 0x000000092100780c */ /* 0x000fe20006721670 */
[----:B------:R-:W-:Y:S01]  /*a870*/  @!P6 STG.E.U8 desc[UR46][R28.64+0x98], R23 ;  /* 0x000098171c00e986 */ /* 0x000fe2000c10112e */
[C---:B------:R-:W-:Y:S02]  /*a880*/  ISETP.GE.AND P4, PT, R34.reuse, 0xa2, PT ;  /* 0x000000a22200780c */ /* 0x040fe40003f86270 */
[----:B------:R-:W-:Y:S01]  /*a890*/  F2FP.SATFINITE.E4M3.F32.PACK_AB_MERGE_C R21, RZ, R21, RZ ;  /* 0x00000015ff15723e */ /* 0x000fe200048070ff */
[----:B------:R1:W-:Y:S01]  /*a8a0*/  @!P2 STG.E.U8 desc[UR46][R28.64+0x99], R9 ;  /* 0x000099091c00a986 */ /* 0x0003e2000c10112e */
[----:B------:R-:W-:-:S02]  /*a8b0*/  ISETP.GE.AND P2, PT, R34, 0xa1, PT ;  /* 0x000000a12200780c */ /* 0x000fc40003f46270 */
[C---:B------:R-:W-:Y:S02]  /*a8c0*/  ISETP.LT.OR P6, PT, R33.reuse, 0x1, !P4 ;  /* 0x000000012100780c */ /* 0x040fe400067c1670 */
[C---:B------:R-:W-:Y:S01]  /*a8d0*/  ISETP.LT.OR P5, PT, R33.reuse, 0x1, !P2 ;  /* 0x000000012100780c */ /* 0x040fe200057a1670 */
[----:B------:R-:W-:Y:S01]  /*a8e0*/  @!P0 STG.E.U8 desc[UR46][R26.64+0x98], R21 ;  /* 0x000098151a008986 */ /* 0x000fe2000c10112e */
[----:B0-----:R-:W-:Y:S02]  /*a8f0*/  F2FP.SATFINITE.E4M3.F32.PACK_AB_MERGE_C R7, RZ, R20, RZ ;  /* 0x00000014ff07723e */ /* 0x001fe400048070ff */
[----:B------:R-:W-:Y:S02]  /*a900*/  F2FP.SATFINITE.E4M3.F32.PACK_AB_MERGE_C R19, RZ, R19, RZ ;  /* 0x00000013ff13723e */ /* 0x000fe400048070ff */
[----:B------:R-:W-:Y:S01]  /*a910*/  ISETP.LT.OR P0, PT, R33, 0x9, !P2 ;  /* 0x000000092100780c */ /* 0x000fe20005701670 */
[----:B------:R0:W-:Y:S01]  /*a920*/  @!P1 STG.E.U8 desc[UR46][R26.64+0x99], R7 ;  /* 0x000099071a009986 */ /* 0x0001e2000c10112e */
[----:B-1----:R-:W-:-:S02]  /*a930*/  F2FP.SATFINITE.E4M3.F32.PACK_AB_MERGE_C R9, RZ, R18, RZ ;  /* 0x00000012ff09723e */ /* 0x002fc400048070ff */
[C---:B------:R-:W-:Y:S02]  /*a940*/  ISETP.GE.AND P1, PT, R34.reuse, 0xaa, PT ;  /* 0x000000aa2200780c */ /* 0x040fe40003f26270 */
[----:B------:R-:W-:Y:S01]  /*a950*/  ISETP.GE.AND P2, PT, R34, 0xa9, PT ;  /* 0x000000a92200780c */ /* 0x000fe20003f46270 */
[----:B------:R-:W-:Y:S01]  /*a960*/  @!P5 STG.E.U8 desc[UR46][R28.64+0xa0], R19 ;  /* 0x0000a0131c00d986 */ /* 0x000fe2000c10112e */
[C---:B------:R-:W-:Y:S02]  /*a970*/  ISETP.LT.OR P4, PT, R33.reuse, 0x9, !P4 ;  /* 0x000000092100780c */ /* 0x040fe40006781670 */
[C---:B------:R-:W-:Y:S01]  /*a980*/  ISETP.LT.OR P5, PT, R33.reuse, 0x1, !P2 ;  /* 0x000000012100780c */ /* 0x040fe200057a1670 */
[----:B------:R1:W-:Y:S01]  /*a990*/  @!P6 STG.E.U8 desc[UR46][R28.64+0xa1], R9 ;  /* 0x0000a1091c00e986 */ /* 0x0003e2000c10112e */
[C---:B------:R-:W-:Y:S02]  /*a9a0*/  ISETP.LT.OR P6, PT, R33.reuse, 0x1, !P1 ;  /* 0x000000012100780c */ /* 0x040fe40004fc1670 */
[----:B------:R-:W-:-:S02]  /*a9b0*/  ISETP.LT.OR P2, PT, R33, 0x9, !P2 ;  /* 0x000000092100780c */ /* 0x000fc40005741670 */
[----:B------:R-:W-:Y:S02]  /*a9c0*/  ISETP.LT.OR P1, PT, R33, 0x9, !P1 ;  /* 0x000000092100780c */ /* 0x000fe40004f21670 */
[----:B------:R-:W-:Y:S02]  /*a9d0*/  F2FP.SATFINITE.E4M3.F32.PACK_AB_MERGE_C R17, RZ, R17, RZ ;  /* 0x00000011ff11723e */ /* 0x000fe400048070ff */
[----:B0-----:R-:W-:Y:S02]  /*a9e0*/  F2FP.SATFINITE.E4M3.F32.PACK_AB_MERGE_C R7, RZ, R16, RZ ;  /* 0x00000010ff07723e */ /* 0x001fe400048070ff */
[----:B------:R-:W-:Y:S01]  /*a9f0*/  F2FP.SATFINITE.E4M3.F32.PACK_AB_MERGE_C R15, RZ, R15, RZ ;  /* 0x0000000fff0f723e */ /* 0x000fe200048070ff */
[----:B------:R0:W-:Y:S01]  /*aa00*/  @!P0 STG.E.U8 desc[UR46][R26.64+0xa0], R17 ;  /* 0x0000a0111a008986 */ /* 0x0001e2000c10112e */
[----:B-1----:R-:W-:Y:S02]  /*aa10*/  F2FP.SATFINITE.E4M3.F32.PACK_AB_MERGE_C R9, RZ, R14, RZ ;  /* 0x0000000eff09723e */ /* 0x002fe400048070ff */
[----:B------:R-:W-:Y:S01]  /*aa20*/  F2FP.SATFINITE.E4M3.F32.PACK_AB_MERGE_C R13, RZ, R13, RZ ;  /* 0x0000000dff0d723e */ /* 0x000fe200048070ff */
[----:B------:R0:W-:Y:S01]  /*aa30*/  @!P4 STG.E.U8 desc[UR46][R26.64+0xa1], R7 ;  /* 0x0000a1071a00c986 */ /* 0x0001e2000c10112e */
[----:B------:R-:W-:-:S03]  /*aa40*/  F2FP.SATFINITE.E4M3.F32.PACK_AB_MERGE_C R19, RZ, R12, RZ ;  /* 0x0000000cff13723e */ /* 0x000fc600048070ff */
[----:B------:R0:W-:Y:S04]  /*aa50*/  @!P6 STG.E.U8 desc[UR46][R28.64+0xa9], R9 ;  /* 0x0000a9091c00e986 */ /* 0x0001e8000c10112e */
[----:B------:R0:W-:Y:S04]  /*aa60*/  @!P5 STG.E.U8 desc[UR46][R28.64+0xa8], R15 ;  /* 0x0000a80f1c00d986 */ /* 0x0001e8000c10112e */
[----:B------:R0:W-:Y:S04]  /*aa70*/  @!P2 STG.E.U8 desc[UR46][R26.64+0xa8], R13 ;  /* 0x0000a80d1a00a986 */ /* 0x0001e8000c10112e */
[----:B------:R0:W-:Y:S02]  /*aa80*/  @!P1 STG.E.U8 desc[UR46][R26.64+0xa9], R19 ;  /* 0x0000a9131a009986 */ /* 0x0001e4000c10112e */
.L_x_216:
[----:B------:R-:W-:Y:S05]  /*aa90*/  BSYNC B0 ;  /* 0x0000000000007941 */ /* 0x000fea0003800000 */
.L_x_38:
[----:B------:R-:W-:Y:S01]  /*aaa0*/  ULDC UR6, c[0x0][0xc] ;  /* 0x0000030000067ab9 */ /* 0x000fe20000000800 */
[----:B------:R-:W-:Y:S01]  /*aab0*/  ULDC UR7, c[0x0][0x10] ;  /* 0x0000040000077ab9 */ /* 0x000fe20000000800 */
[----:B0----5:R-:W0:Y:S01]  /*aac0*/  LDC R7, c[0x0][0x14] ;  /* 0x00000500ff077b82 */ /* 0x021e220000000800 */
[----:B------:R-:W-:Y:S01]  /*aad0*/  UIMAD.WIDE.U32 UR6, UR6, UR7, URZ ;  /* 0x00000007060672a5 */ /* 0x000fe2000f8e003f */
[----:B---3--:R-:W-:Y:S01]  /*aae0*/  PRMT R9, RZ, 0x7610, R9 ;  /* 0x00007610ff097816 */ /* 0x008fe20000000009 */
[----:B------:R-:W-:-:S04]  /*aaf0*/  IMAD.MOV.U32 R8, RZ, RZ, -0x1 ;  /* 0xffffffffff087424 */ /* 0x000fc800078e00ff */
[----:B0-----:R-:W-:-:S04]  /*ab00*/  IMAD.WIDE.U32 R2, R7, UR6, R2 ;  /* 0x0000000607027c25 */ /* 0x001fc8000f8e0002 */
[----:B------:R-:W-:Y:S01]  /*ab10*/  IMAD R7, R7, UR7, RZ ;  /* 0x0000000707077c24 */ /* 0x000fe2000f8e02ff */
[----:B------:R-:W-:Y:S02]  /*ab20*/  ULDC.64 UR6, c[0x0][0x650] ;  /* 0x0001940000067ab9 */ /* 0x000fe40000000a00 */
[----:B------:R-:W-:Y:S01]  /*ab30*/  ISETP.GE.U32.AND P0, PT, R2, UR6, PT ;  /* 0x0000000602007c0c */ /* 0x000fe2000bf06070 */
[----:B------:R-:W-:Y:S02]  /*ab40*/  IMAD.IADD R3, R3, 0x1, R7 ;  /* 0x0000000103037824 */ /* 0x000fe400078e0207 */
[----:B------:R-:W-:-:S03]  /*ab50*/  IMAD.MOV.U32 R7, RZ, RZ, -0x1 ;  /* 0xffffffffff077424 */ /* 0x000fc600078e00ff */
[----:B------:R-:W-:-:S13]  /*ab60*/  ISETP.GE.U32.AND.EX P0, PT, R3, UR7, PT, P0 ;  /* 0x0000000703007c0c */ /* 0x000fda000bf06100 */
[----:B------:R-:W-:Y:S05]  /*ab70*/  @P0 BRA `(.L_x_217) ;  /* 0x0000000400600947 */ /* 0x000fea0003800000 */
[----:B------:R-:W0:Y:S01]  /*ab80*/  S2R R22, SR_CTAID.X ;  /* 0x0000000000167919 */ /* 0x000e220000002500 */
[----:B------:R-:W3:Y:S01]  /*ab90*/  LDC.64 R16, c[0x0][0x628] ;  /* 0x00018a00ff107b82 */ /* 0x000ee20000000a00 */
[----:B------:R-:W-:Y:S01]  /*aba0*/  ULDC UR5, c[0x0][0x150] ;  /* 0x0000540000057ab9 */ /* 0x000fe20000000800 */
[----:B------:R-:W-:Y:S01]  /*abb0*/  IMAD.MOV.U32 R14, RZ, RZ, R2 ;  /* 0x000000ffff0e7224 */ /* 0x000fe200078e0002 */
[----:B--2---:R-:W2:Y:S01]  /*abc0*/  S2R R24, SR_CTAID.Y ;  /* 0x0000000000187919 */ /* 0x004ea20000002600 */
[----:B------:R-:W-:-:S04]  /*abd0*/  IMAD.MOV.U32 R15, RZ, RZ, R3 ;  /* 0x000000ffff0f7224 */ /* 0x000fc800078e0003 */
[----:B------:R-:W1:Y:S08]  /*abe0*/  LDC R25, c[0x0][0x144] ;  /* 0x00005100ff197b82 */ /* 0x000e700000000800 */
[----:B------:R-:W1:Y:S08]  /*abf0*/  LDC R18, c[0x0][0x630] ;  /* 0x00018c00ff127b82 */ /* 0x000e700000000800 */
[----:B------:R-:W1:Y:S01]  /*ac00*/  LDC.64 R20, c[0x0][0x620] ;  /* 0x00018800ff147b82 */ /* 0x000e620000000a00 */
[----:B---3--:R-:W-:-:S04]  /*ac10*/  ISETP.NE.U32.AND P0, PT, R16, RZ, PT ;  /* 0x000000ff1000720c */ /* 0x008fc80003f05070 */
[----:B------:R-:W-:Y:S02]  /*ac20*/  ISETP.NE.AND.EX P0, PT, R17, RZ, PT, P0 ;  /* 0x000000ff1100720c */ /* 0x000fe40003f05300 */
[----:B0-----:R-:W-:-:S05]  /*ac30*/  I2FP.F32.U32 R7, R22 ;  /* 0x0000001600077245 */ /* 0x001fca0000201000 */
[----:B------:R-:W-:-:S04]  /*ac40*/  FMUL R7, R7, UR5 ;  /* 0x0000000507077c20 */ /* 0x000fc80008400000 */
[----:B------:R0:W3:Y:S02]  /*ac50*/  F2I.U32.TRUNC.NTZ R23, R7 ;  /* 0x0000000700177305 */ /* 0x0000e4000020f000 */
[----:B--2---:R-:W-:Y:S05]  /*ac60*/  @!P0 BRA `(.L_x_218) ;  /* 0x0000000000288947 */ /* 0x004fea0003800000 */
[----:B0-----:R-:W0:Y:S02]  /*ac70*/  LDC R7, c[0x0][0x634] ;  /* 0x00018d00ff077b82 */ /* 0x001e240000000800 */
        /* <DEDUP_REMOVED lines=9> */
.L_x_218:
[-CC-:B-1----:R-:W-:Y:S01]  /*ad10*/  SHF.R.U64 R19, R14, R18.reuse, R15.reuse ;  /* 0x000000120e137219 */ /* 0x182fe2000000120f */
[----:B----4-:R-:W1:Y:S01]  /*ad20*/  LDC.64 R30, c[0x0][0x640] ;  /* 0x00019000ff1e7b82 */ /* 0x010e620000000a00 */
[----:B0-----:R-:W-:Y:S01]  /*ad30*/  SHF.R.U32.HI R7, RZ, R18, R15 ;  /* 0x00000012ff077219 */ /* 0x001fe2000001160f */
[----:B---3--:R-:W-:Y:S01]  /*ad40*/  IMAD.MOV R23, RZ, RZ, -R23 ;  /* 0x000000ffff177224 */ /* 0x008fe200078e0a17 */
[----:B------:R-:W-:Y:S01]  /*ad50*/  IADD3 R13, P0, RZ, -R19, RZ ;  /* 0x80000013ff0d7210 */ /* 0x000fe20007f1e0ff */
[----:B------:R-:W-:Y:S02]  /*ad60*/  ULDC UR5, c[0x0][0x154] ;  /* 0x0000550000057ab9 */ /* 0x000fe40000000800 */
[----:B------:R-:W-:Y:S02]  /*ad70*/  IMAD R25, R25, R23, R22 ;  /* 0x0000001719197224 */ /* 0x000fe400078e0216 */
[----:B------:R-:W0:Y:S01]  /*ad80*/  LDC R14, c[0x0][0x618] ;  /* 0x00018600ff0e7b82 */ /* 0x000e220000000800 */
[----:B------:R-:W-:-:S02]  /*ad90*/  IMAD.X R7, RZ, RZ, ~R7, P0 ;  /* 0x000000ffff077224 */ /* 0x000fc400000e0e07 */
[----:B------:R-:W-:-:S04]  /*ada0*/  IMAD.WIDE.U32 R8, R13, R20, R2 ;  /* 0x000000140d087225 */ /* 0x000fc800078e0002 */
[----:B------:R-:W-:Y:S01]  /*adb0*/  IMAD R12, R7, R20, RZ ;  /* 0x00000014070c7224 */ /* 0x000fe200078e02ff */
[----:B------:R-:W2:Y:S03]  /*adc0*/  LDC R26, c[0x0][0x608] ;  /* 0x00018200ff1a7b82 */ /* 0x000ea60000000800 */
[----:B------:R-:W-:Y:S02]  /*add0*/  IMAD R7, R13, R21, R12 ;  /* 0x000000150d077224 */ /* 0x000fe400078e020c */
[----:B------:R-:W-:Y:S02]  /*ade0*/  IMAD.MOV.U32 R13, RZ, RZ, 0x1 ;  /* 0x00000001ff0d7424 */ /* 0x000fe400078e00ff */
[----:B------:R-:W-:Y:S01]  /*adf0*/  IMAD.IADD R7, R9, 0x1, R7 ;  /* 0x0000000109077824 */ /* 0x000fe200078e0207 */
[----:B------:R-:W3:Y:S01]  /*ae00*/  LDC R28, c[0x0][0x658] ;  /* 0x00019600ff1c7b82 */ /* 0x000ee20000000800 */
[----:B------:R-:W-:-:S02]  /*ae10*/  I2FP.F32.U32 R9, R24 ;  /* 0x0000001800097245 */ /* 0x000fc40000201000 */
[----:B-1----:R-:W-:-:S03]  /*ae20*/  ISETP.NE.U32.AND P0, PT, R30, RZ, PT ;  /* 0x000000ff1e00720c */ /* 0x002fc60003f05070 */
[----:B------:R-:W-:Y:S01]  /*ae30*/  FMUL R12, R9, UR5 ;  /* 0x00000005090c7c20 */ /* 0x000fe20008400000 */
[----:B------:R-:W-:Y:S01]  /*ae40*/  ISETP.NE.AND.EX P0, PT, R31, RZ, PT, P0 ;  /* 0x000000ff1f00720c */ /* 0x000fe20003f05300 */
[----:B------:R-:W1:Y:S01]  /*ae50*/  LDC R23, c[0x0][0x148] ;  /* 0x00005200ff177b82 */ /* 0x000e620000000800 */
[-CC-:B0-----:R-:W-:Y:S01]  /*ae60*/  SHF.R.U64 R18, R8, R14.reuse, R7.reuse ;  /* 0x0000000e08127219 */ /* 0x181fe20000001207 */
[----:B------:R0:W4:Y:S01]  /*ae70*/  F2I.U32.TRUNC.NTZ R20, R12 ;  /* 0x0000000c00147305 */ /* 0x000122000020f000 */
[----:B------:R-:W-:Y:S01]  /*ae80*/  SHF.R.U32.HI R7, RZ, R14, R7 ;  /* 0x0000000eff077219 */ /* 0x000fe20000011607 */
[----:B------:R-:W-:-:S04]  /*ae90*/  IMAD.MOV.U32 R9, RZ, RZ, -0x1 ;  /* 0xffffffffff097424 */ /* 0x000fc800078e00ff */
[----:B------:R-:W0:Y:S01]  /*aea0*/  LDC R22, c[0x0][0x600] ;  /* 0x00018000ff167b82 */ /* 0x000e220000000800 */
[-CC-:B--2---:R-:W-:Y:S02]  /*aeb0*/  SHF.R.U64 R16, R18, R26.reuse, R7.reuse ;  /* 0x0000001a12107219 */ /* 0x184fe40000001207 */
[----:B------:R-:W-:-:S05]  /*aec0*/  SHF.R.U32.HI R7, RZ, R26, R7 ;  /* 0x0000001aff077219 */ /* 0x000fca0000011607 */
[----:B------:R-:W2:Y:S01]  /*aed0*/  LDC R29, c[0x0][0x648] ;  /* 0x00019200ff1d7b82 */ /* 0x000ea20000000800 */
[-C--:B---3--:R-:W-:Y:S02]  /*aee0*/  SHF.L.U32 R8, R9, R28.reuse, RZ ;  /* 0x0000001c09087219 */ /* 0x088fe400000006ff */
[-CC-:B------:R-:W-:Y:S02]  /*aef0*/  SHF.R.U64 R21, R16, R28.reuse, R7.reuse ;  /* 0x0000001c10157219 */ /* 0x180fe40000001207 */
[----:B------:R-:W-:Y:S02]  /*af00*/  SHF.R.U32.HI R9, RZ, R28, R7 ;  /* 0x0000001cff097219 */ /* 0x000fe40000011607 */
[----:B------:R-:W-:Y:S01]  /*af10*/  LOP3.LUT R27, RZ, R8, RZ, 0x33, !PT ;  /* 0x00000008ff1b7212 */ /* 0x000fe200078e33ff */
[----:B------:R-:W3:Y:S01]  /*af20*/  LDC R33, c[0x0][0x638] ;  /* 0x00018e00ff217b82 */ /* 0x000ee20000000800 */
[----:B------:R-:W-:Y:S01]  /*af30*/  SHF.L.U32 R28, R13, R28, RZ ;  /* 0x0000001c0d1c7219 */ /* 0x000fe200000006ff */
[----:B------:R-:W-:-:S06]  /*af40*/  IMAD.MOV.U32 R8, RZ, RZ, R21 ;  /* 0x000000ffff087224 */ /* 0x000fcc00078e0015 */
[----:B------:R-:W0:Y:S01]  /*af50*/  LDC R34, c[0x0][0x610] ;  /* 0x00018400ff227b82 */ /* 0x000e220000000800 */
[----:B----4-:R-:W-:Y:S05]  /*af60*/  @!P0 BRA `(.L_x_219) ;  /* 0x0000000000288947 */ /* 0x010fea0003800000 */
[----:B------:R-:W4:Y:S02]  /*af70*/  LDC R8, c[0x0][0x64c] ;  /* 0x00019300ff087b82 */ /* 0x000f240000000800 */
[----:B----4-:R-:W-:-:S05]  /*af80*/  IADD3 R7, P0, R21, R8, RZ ;  /* 0x0000000815077210 */ /* 0x010fca0007f1e0ff */
[----:B------:R-:W-:-:S04]  /*af90*/  IMAD.X R17, RZ, RZ, R9, P0 ;  /* 0x000000ffff117224 */ /* 0x000fc800000e0609 */
[----:B------:R-:W-:-:S04]  /*afa0*/  IMAD.WIDE.U32 R8, R17, R30, RZ ;  /* 0x0000001e11087225 */ /* 0x000fc800078e00ff */
[----:B0-----:R-:W-:-:S04]  /*afb0*/  IMAD.WIDE.U32 R12, P0, R7, R31, R8 ;  /* 0x0000001f070c7225 */ /* 0x001fc80007800008 */
[----:B------:R-:W-:-:S04]  /*afc0*/  IMAD.WIDE.U32 R8, R7, R30, RZ ;  /* 0x0000001e07087225 */ /* 0x000fc800078e00ff */
[----:B------:R-:W-:Y:S01]  /*afd0*/  IMAD.X R15, RZ, RZ, RZ, P0 ;  /* 0x000000ffff0f7224 */ /* 0x000fe200000e06ff */
[----:B------:R-:W-:Y:S01]  /*afe0*/  IADD3 RZ, P0, R9, R12, RZ ;  /* 0x0000000c09ff7210 */ /* 0x000fe20007f1e0ff */
[----:B------:R-:W-:-:S04]  /*aff0*/  IMAD.MOV.U32 R14, RZ, RZ, R13 ;  /* 0x000000ffff0e7224 */ /* 0x000fc800078e000d */
[----:B------:R-:W-:-:S08]  /*b000*/  IMAD.WIDE.U32.X R8, R17, R31, R14, P0 ;  /* 0x0000001f11087225 */ /* 0x000fd000000e040e */
.L_x_219:
[----:B--2---:R-:W-:Y:S01]  /*b010*/  SHF.R.U64 R7, R8, R29, R9 ;  /* 0x0000001d08077219 */ /* 0x004fe20000001209 */
[----:B0-----:R-:W-:Y:S01]  /*b020*/  VIADD R9, R22, 0xffffffff ;  /* 0xffffffff16097836 */ /* 0x001fe20000000000 */
[----:B------:R-:W-:Y:S01]  /*b030*/  LOP3.LUT R32, R16, R27, RZ, 0xc0, !PT ;  /* 0x0000001b10207212 */ /* 0x000fe200078ec0ff */
[----:B------:R-:W-:Y:S02]  /*b040*/  IMAD.MOV R20, RZ, RZ, -R20 ;  /* 0x000000ffff147224 */ /* 0x000fe400078e0a14 */
[----:B------:R-:W-:Y:S01]  /*b050*/  IMAD.MOV R8, RZ, RZ, -R7 ;  /* 0x000000ffff087224 */ /* 0x000fe200078e0a07 */
[----:B------:R-:W-:Y:S01]  /*b060*/  LOP3.LUT R18, R18, R9, RZ, 0xc0, !PT ;  /* 0x0000000912127212 */ /* 0x000fe200078ec0ff */
[----:B------:R-:W-:Y:S02]  /*b070*/  IMAD R32, R28, R7, R32 ;  /* 0x000000071c207224 */ /* 0x000fe400078e0220 */
[----:B-1----:R-:W-:Y:S02]  /*b080*/  @P3 IMAD R25, R23, R20, R24 ;  /* 0x0000001417193224 */ /* 0x002fe400078e0218 */
[----:B---3--:R-:W-:-:S02]  /*b090*/  IMAD R7, R8, R33, R21 ;  /* 0x0000002108077224 */ /* 0x008fc400078e0215 */
[----:B------:R-:W-:Y:S02]  /*b0a0*/  IMAD R32, R32, R34, R25 ;  /* 0x0000002220207224 */ /* 0x000fe400078e0219 */
[----:B------:R-:W-:Y:S02]  /*b0b0*/  IMAD R7, R7, R22, R18 ;  /* 0x0000001607077224 */ /* 0x000fe400078e0212 */
[----:B------:R-:W-:-:S03]  /*b0c0*/  IMAD.MOV.U32 R9, RZ, RZ, 0x1 ;  /* 0x00000001ff097424 */ /* 0x000fc600078e00ff */
[----:B------:R-:W-:Y:S02]  /*b0d0*/  SEL R8, R7, R32, !P3 ;  /* 0x0000002007087207 */ /* 0x000fe40005800000 */
[----:B------:R-:W-:Y:S01]  /*b0e0*/  SEL R32, R32, R7, !P3 ;  /* 0x0000000720207207 */ /* 0x000fe20005800000 */
[----:B------:R-:W-:-:S07]  /*b0f0*/  IMAD.MOV.U32 R7, RZ, RZ, R19 ;  /* 0x000000ffff077224 */ /* 0x000fce00078e0013 */
.L_x_217:
[----:B------:R-:W-:Y:S01]  /*b100*/  LOP3.LUT P0, RZ, R9, 0xff, RZ, 0xc0, !PT ;  /* 0x000000ff09ff7812 */ /* 0x000fe2000780c0ff */
[----:B------:R-:W-:-:S12]  /*b110*/  IMAD.MOV.U32 R9, RZ, RZ, R32 ;  /* 0x000000ffff097224 */ /* 0x000fd800078e0020 */
[----:B------:R-:W-:Y:S05]  /*b120*/  @P0 BRA `(.L_x_220) ;  /* 0xffffff60006c0947 */ /* 0x000fea000383ffff */
[----:B------:R-:W-:Y:S05]  /*b130*/  EXIT ;  /* 0x000000000000794d */ /* 0x000fea0003800000 */
.L_x_8:
[----:B0-----:R-:W-:Y:S01]  /*b140*/  ULDC.64 UR4, c[0x0][0x650] ;  /* 0x0001940000047ab9 */ /* 0x001fe20000000a00 */
        /* <DEDUP_REMOVED lines=25> */
.L_x_222:
[----:B------:R-:W0:Y:S01]  /*b2e0*/  LDC.64 R28, c[0x0][0x640] ;  /* 0x00019000ff1c7b82 */ /* 0x000e220000000a00 */
[-CC-:B------:R-:W-:Y:S01]  /*b2f0*/  SHF.R.U64 R21, R16, R6.reuse, R17.reuse ;  /* 0x0000000610157219 */ /* 0x180fe20000001211 */
[----:B------:R-:W-:Y:S01]  /*b300*/  IMAD.MOV.U32 R31, RZ, RZ, 0x1 ;  /* 0x00000001ff1f7424 */ /* 0x000fe200078e00ff */
[----:B------:R-:W-:Y:S02]  /*b310*/  SHF.R.U32.HI R5, RZ, R6, R17 ;  /* 0x00000006ff057219 */ /* 0x000fe40000011611 */
[----:B------:R-:W-:-:S03]  /*b320*/  IADD3 R15, P0, RZ, -R21, RZ ;  /* 0x80000015ff0f7210 */ /* 0x000fc60007f1e0ff */
[----:B------:R-:W1:Y:S02]  /*b330*/  LDC R14, c[0x0][0x618] ;  /* 0x00018600ff0e7b82 */ /* 0x000e640000000800 */
[----:B------:R-:W-:Y:S02]  /*b340*/  IMAD.X R5, RZ, RZ, ~R5, P0 ;  /* 0x000000ffff057224 */ /* 0x000fe400000e0e05 */
[----:B------:R-:W-:-:S04]  /*b350*/  IMAD.WIDE.U32 R8, R15, R22, R2 ;  /* 0x000000160f087225 */ /* 0x000fc800078e0002 */
[----:B------:R-:W2:Y:S01]  /*b360*/  LDC R16, c[0x0][0x608] ;  /* 0x00018200ff107b82 */ /* 0x000ea20000000800 */
[----:B------:R-:W-:-:S04]  /*b370*/  IMAD R6, R5, R22, RZ ;  /* 0x0000001605067224 */ /* 0x000fc800078e02ff */
[----:B------:R-:W-:-:S03]  /*b380*/  IMAD R5, R15, R23, R6 ;  /* 0x000000170f057224 */ /* 0x000fc600078e0206 */
[----:B------:R-:W3:Y:S01]  /*b390*/  LDC R26, c[0x0][0x658] ;  /* 0x00019600ff1a7b82 */ /* 0x000ee20000000800 */
[----:B------:R-:W-:Y:S01]  /*b3a0*/  IMAD.IADD R5, R9, 0x1, R5 ;  /* 0x0000000109057824 */ /* 0x000fe200078e0205 */
[----:B0-----:R-:W-:Y:S01]  /*b3b0*/  ISETP.NE.U32.AND P0, PT, R28, RZ, PT ;  /* 0x000000ff1c00720c */ /* 0x001fe20003f05070 */
[----:B------:R-:W-:-:S03]  /*b3c0*/  IMAD.MOV.U32 R9, RZ, RZ, -0x1 ;  /* 0xffffffffff097424 */ /* 0x000fc600078e00ff */
[----:B------:R-:W-:Y:S02]  /*b3d0*/  ISETP.NE.AND.EX P0, PT, R29, RZ, PT, P0 ;  /* 0x000000ff1d00720c */ /* 0x000fe40003f05300 */
[----:B------:R-:W0:Y:S01]  /*b3e0*/  LDC R24, c[0x0][0x600] ;  /* 0x00018000ff187b82 */ /* 0x000e220000000800 */
[-CC-:B-1----:R-:W-:Y:S02]  /*b3f0*/  SHF.R.U64 R18, R8, R14.reuse, R5.reuse ;  /* 0x0000000e08127219 */ /* 0x182fe40000001205 */
[----:B------:R-:W-:-:S05]  /*b400*/  SHF.R.U32.HI R5, RZ, R14, R5 ;  /* 0x0000000eff057219 */ /* 0x000fca0000011605 */
        /* <DEDUP_REMOVED lines=21> */
.L_x_223:
[----:B-1----:R-:W-:Y:S01]  /*b560*/  SHF.R.U64 R6, R8, R25, R9 ;  /* 0x0000001908067219 */ /* 0x002fe20000001209 */
[----:B0-----:R-:W-:Y:S01]  /*b570*/  VIADD R11, R24, 0xffffffff ;  /* 0xffffffff180b7836 */ /* 0x001fe20000000000 */
[----:B------:R-:W-:Y:S01]  /*b580*/  SHF.L.U32 R9, R31, R26, RZ ;  /* 0x0000001a1f097219 */ /* 0x000fe200000006ff */
[----:B------:R-:W-:Y:S01]  /*b590*/  @P3 IMAD R12, R13, R20, R10 ;  /* 0x000000140d0c3224 */ /* 0x000fe200078e020a */
[----:B------:R-:W-:Y:S01]  /*b5a0*/  LOP3.LUT R5, R22, R33, RZ, 0xc0, !PT ;  /* 0x0000002116057212 */ /* 0x000fe200078ec0ff */
[----:B------:R-:W-:Y:S01]  /*b5b0*/  IMAD.MOV R8, RZ, RZ, -R6 ;  /* 0x000000ffff087224 */ /* 0x000fe200078e0a06 */
[----:B------:R-:W-:Y:S01]  /*b5c0*/  LOP3.LUT R18, R18, R11, RZ, 0xc0, !PT ;  /* 0x0000000b12127212 */ /* 0x000fe200078ec0ff */
[----:B------:R-:W-:Y:S02]  /*b5d0*/  IMAD.MOV.U32 R16, RZ, RZ, R21 ;  /* 0x000000ffff107224 */ /* 0x000fe400078e0015 */
[----:B------:R-:W-:Y:S02]  /*b5e0*/  IMAD R9, R9, R6, R5 ;  /* 0x0000000609097224 */ /* 0x000fe400078e0205 */
[----:B--2---:R-:W-:-:S02]  /*b5f0*/  IMAD R5, R8, R27, R23 ;  /* 0x0000001b08057224 */ /* 0x004fc400078e0217 */
[----:B---3--:R-:W-:Y:S02]  /*b600*/  IMAD R6, R9, R30, R12 ;  /* 0x0000001e09067224 */ /* 0x008fe400078e020c */
[----:B------:R-:W-:Y:S02]  /*b610*/  IMAD.MOV.U32 R8, RZ, RZ, 0x1 ;  /* 0x00000001ff087424 */ /* 0x000fe400078e00ff */
[----:B------:R-:W-:-:S03]  /*b620*/  IMAD R9, R5, R24, R18 ;  /* 0x0000001805097224 */ /* 0x000fc600078e0212 */
[----:B------:R-:W-:Y:S02]  /*b630*/  PRMT R5, R8, 0x7610, R5 ;  /* 0x0000761008057816 */ /* 0x000fe40000000005 */
[----:B------:R-:W-:Y:S02]  /*b640*/  SEL R8, R9, R6, !P3 ;  /* 0x0000000609087207 */ /* 0x000fe40005800000 */
[----:B------:R-:W-:-:S07]  /*b650*/  SEL R6, R6, R9, !P3 ;  /* 0x0000000906067207 */ /* 0x000fce0005800000 */
.L_x_221:
[----:B------:R-:W-:-:S08]  /*b660*/  NOP ;  /* 0x0000000000007918 */ /* 0x000fd00000000000 */
[----:B------:R-:W0:-:S00]  /*b670*/  USETMAXREG.DEALLOC.CTAPOOL 0x28 ;  /* 0x00000028000079c8 */ /* 0x000e0000080e0500 */
[----:B0-----:R-:W-:-:S13]  /*b680*/  ISETP.NE.AND P0, PT, R7, RZ, PT ;  /* 0x000000ff0700720c */ /* 0x001fda0003f05270 */
[----:B------:R-:W-:Y:S05]  /*b690*/  @P0 EXIT ;  /* 0x000000000000094d */ /* 0x000fea0003800000 */
[----:B------:R-:W-:Y:S01]  /*b6a0*/  LOP3.LUT P0, RZ, R5, 0xff, RZ, 0xc0, !PT ;  /* 0x000000ff05ff7812 */ /* 0x000fe2000780c0ff */
[----:B------:R-:W-:Y:S02]  /*b6b0*/  IMAD.MOV.U32 R5, RZ, RZ, 0x1 ;  /* 0x00000001ff057424 */ /* 0x000fe400078e00ff */
[----:B------:R-:W-:-:S10]  /*b6c0*/  IMAD.MOV.U32 R17, RZ, RZ, RZ ;  /* 0x000000ffff117224 */ /* 0x000fd400078e00ff */
[----:B------:R-:W-:Y:S05]  /*b6d0*/  @!P0 BRA `(.L_x_224) ;  /* 0x0000000c00308947 */ /* 0x000fea0003800000 */
[----:B------:R-:W0:Y:S01]  /*b6e0*/  LDC R5, c[0x0][0x28c] ;  /* 0x0000a300ff057b82 */ /* 0x000e220000000800 */
[----:B------:R-:W1:Y:S01]  /*b6f0*/  S2R R11, SR_CgaCtaId ;  /* 0x00000000000b7919 */ /* 0x000e620000008800 */
[----:B------:R-:W-:Y:S01]  /*b700*/  ULDC UR5, c[0x0][0x600] ;  /* 0x0001800000057ab9 */ /* 0x000fe20000000800 */
[----:B------:R-:W-:Y:S01]  /*b710*/  ULDC UR4, c[0x0][0xc] ;  /* 0x0000030000047ab9 */ /* 0x000fe20000000800 */
[----:B------:R-:W-:Y:S01]  /*b720*/  UIADD3 UR16, UR5, -0x1, URZ ;  /* 0xffffffff05107890 */ /* 0x000fe2000fffe03f */
[----:B------:R-:W-:Y:S01]  /*b730*/  BSSY B0, `(.L_x_224) ;  /* 0x00000c6000007945 */ /* 0x000fe20003800000 */
[----:B------:R-:W-:Y:S01]  /*b740*/  ULDC UR6, c[0x0][0x658] ;  /* 0x0001960000067ab9 */ /* 0x000fe20000000800 */
[----:B------:R-:W-:Y:S01]  /*b750*/  ULDC UR5, c[0x0][0x10] ;  /* 0x0000040000057ab9 */ /* 0x000fe20000000800 */
[----:B------:R-:W-:Y:S01]  /*b760*/  UMOV UR7, 0xffffffff ;  /* 0xffffffff00077882 */ /* 0x000fe20000000000 */
[----:B------:R-:W-:Y:S01]  /*b770*/  UMOV UR8, 0x1 ;  /* 0x0000000100087882 */ /* 0x000fe20000000000 */
[----:B------:R-:W-:Y:S01]  /*b780*/  UIMAD.WIDE.U32 UR4, UR4, UR5, URZ ;  /* 0x00000005040472a5 */ /* 0x000fe2000f8e003f */
[----:B------:R-:W-:Y:S01]  /*b790*/  IMAD.MOV.U32 R14, RZ, RZ, 0x1 ;  /* 0x00000001ff0e7424 */ /* 0x000fe200078e00ff */
[----:B------:R-:W-:Y:S01]  /*b7a0*/  USHF.L.U32 UR7, UR7, UR6, URZ ;  /* 0x0000000607077299 */ /* 0x000fe2000800063f */
[----:B------:R-:W-:Y:S01]  /*b7b0*/  LOP3.LUT R15, R4, 0x2, RZ, 0xfc, !PT ;  /* 0x00000002040f7812 */ /* 0x000fe200078efcff */
[----:B------:R-:W-:Y:S01]  /*b7c0*/  USHF.L.U32 UR18, UR8, UR6, URZ ;  /* 0x0000000608127299 */ /* 0x000fe2000800063f */
[----:B------:R-:W-:Y:S01]  /*b7d0*/  IMAD.MOV.U32 R17, RZ, RZ, RZ ;  /* 0x000000ffff117224 */ /* 0x000fe200078e00ff */
[----:B------:R-:W-:Y:S01]  /*b7e0*/  ULOP3.LUT UR17, URZ, UR7, URZ, 0x33, !UPT ;  /* 0x000000073f117292 */ /* 0x000fe2000f8e333f */
[----:B------:R-:W-:Y:S01]  /*b7f0*/  ULDC UR6, c[0x0][0x14] ;  /* 0x0000050000067ab9 */ /* 0x000fe20000000800 */
[----:B------:R-:W-:Y:S01]  /*b800*/  ULDC.64 UR22, c[0x0][0x198] ;  /* 0x0000660000167ab9 */ /* 0x000fe20000000a00 */
[----:B------:R-:W-:-:S02]  /*b810*/  UIMAD.WIDE.U32 UR20, UR4, UR6, URZ ;  /* 0x00000006041472a5 */ /* 0x000fc4000f8e003f */
[----:B------:R-:W-:Y:S01]  /*b820*/  UIMAD UR13, UR5, UR6, URZ ;  /* 0x00000006050d72a4 */ /* 0x000fe2000f8e023f */
[----:B0-----:R-:W-:-:S03]  /*b830*/  VIADD R5, R5, 0x3f ;  /* 0x0000003f05057836 */ /* 0x001fc60000000000 */
[----:B------:R-:W-:Y:S02]  /*b840*/  UIADD3 UR13, UR21, UR13, URZ ;  /* 0x0000000d150d7290 */ /* 0x000fe4000fffe03f */
[----:B------:R-:W-:-:S04]  /*b850*/  SHF.R.S32.HI R10, RZ, 0x1f, R5 ;  /* 0x0000001fff0a7819 */ /* 0x000fc80000011405 */
[----:B------:R-:W-:Y:S01]  /*b860*/  LEA.HI R10, R10, R5, RZ, 0x6 ;  /* 0x000000050a0a7211 */ /* 0x000fe200078f30ff */
[----:B------:R-:W-:Y:S01]  /*b870*/  IMAD.MOV.U32 R5, RZ, RZ, 0x1 ;  /* 0x00000001ff057424 */ /* 0x000fe200078e00ff */
[----:B-1----:R-:W-:Y:S02]  /*b880*/  LOP3.LUT R11, R11, 0x1, RZ, 0xc0, !PT ;  /* 0x000000010b0b7812 */ /* 0x002fe400078ec0ff */
[----:B------:R-:W-:-:S05]  /*b890*/  SHF.R.S32.HI R10, RZ, 0x6, R10 ;  /* 0x00000006ff0a7819 */ /* 0x000fca000001140a */
[----:B------:R-:W-:-:S07]  /*b8a0*/  VIADD R12, R10, 0x1 ;  /* 0x000000010a0c7836 */ /* 0x000fce0000000000 */
.L_x_235:
[----:B------:R-:W-:-:S03]  /*b8b0*/  UMOV UR4, 0xffffffff ;  /* 0xffffffff00047882 */ /* 0x000fc60000000000 */
[----:B------:R-:W-:Y:S05]  /*b8c0*/  BRA.DIV UR4, `(.L_x_225) ;  /* 0x0000001204a07947 */ /* 0x000fea000b800000 */
[----:B------:R-:W-:-:S13]  /*b8d0*/  ELECT P0, URZ, PT ;  /* 0x00000000003f782f */ /* 0x000fda0003800000 */
.L_x_253:
[----:B------:R-:W0:Y:S01]  /*b8e0*/  LDC R7, c[0x0][0x28c] ;  /* 0x0000a300ff077b82 */ /* 0x000e220000000800 */
[----:B------:R-:W-:Y:S01]  /*b8f0*/  BSSY B1, `(.L_x_226) ;  /* 0x0000039000017945 */ /* 0x000fe20003800000 */
[----:B0-----:R-:W-:-:S13]  /*b900*/  ISETP.LT.OR P0, PT, R7, 0x1, !P0 ;  /* 0x000000010700780c */ /* 0x001fda0004701670 */
[----:B------:R-:W-:Y:S05]  /*b910*/  @P0 BRA `(.L_x_227) ;  /* 0x0000000000d80947 */ /* 0x000fea0003800000 */
[----:B------:R-:W-:Y:S02]  /*b920*/  IMAD R9, R8, 0x2, R11 ;  /* 0x0000000208097824 */ /* 0x000fe400078e020b */
[----:B------:R-:W-:Y:S02]  /*b930*/  IMAD.SHL.U32 R20, R6, 0x80, RZ ;  /* 0x0000008006147824 */ /* 0x000fe400078e00ff */
[----:B------:R-:W-:Y:S02]  /*b940*/  IMAD.MOV.U32 R22, RZ, RZ, RZ ;  /* 0x000000ffff167224 */ /* 0x000fe400078e00ff */
[----:B------:R-:W-:Y:S02]  /*b950*/  IMAD.MOV.U32 R6, RZ, RZ, R12 ;  /* 0x000000ffff067224 */ /* 0x000fe400078e000c */
[----:B------:R-:W-:Y:S02]  /*b960*/  IMAD.MOV.U32 R7, RZ, RZ, R5 ;  /* 0x000000ffff077224 */ /* 0x000fe400078e0005 */
[----:B------:R-:W-:-:S02]  /*b970*/  IMAD.MOV.U32 R8, RZ, RZ, R17 ;  /* 0x000000ffff087224 */ /* 0x000fc400078e0011 */
[----:B------:R-:W-:-:S07]  /*b980*/  IMAD R19, R9, 0x58, RZ ;  /* 0x0000005809137824 */ /* 0x000fce00078e02ff */
.L_x_230:
[----:B------:R-:W0:Y:S01]  /*b990*/  S2R R18, SR_CgaCtaId ;  /* 0x0000000000127919 */ /* 0x000e220000008800 */
[----:B------:R-:W-:Y:S02]  /*b9a0*/  MOV R9, 0x400 ;  /* 0x0000040000097802 */ /* 0x000fe40000000f00 */
[----:B------:R-:W-:-:S13]  /*b9b0*/  LOP3.LUT P1, RZ, R0, 0x7f, RZ, 0xc0, !PT ;  /* 0x0000007f00ff7812 */ /* 0x000fda000782c0ff */
[----:B------:R-:W1:Y:S01]  /*b9c0*/  @!P1 LDC R13, c[0x0][0x500] ;  /* 0x00014000ff0d9b82 */ /* 0x000e620000000800 */
[----:B0-----:R-:W-:Y:S02]  /*b9d0*/  LEA R21, R18, R9, 0x18 ;  /* 0x0000000912157211 */ /* 0x001fe400078ec0ff */
[----:B------:R-:W-:-:S03]  /*b9e0*/  SHF.L.U32 R9, R7, 0x1f, RZ ;  /* 0x0000001f07097819 */ /* 0x000fc600000006ff */
[----:B------:R-:W-:-:S04]  /*b9f0*/  IMAD R18, R8, 0x8, R21 ;  /* 0x0000000808127824 */ /* 0x000fc800078e0215 */
[----:B------:R-:W0:Y:S02]  /*ba00*/  SYNCS.PHASECHK.TRANS64.TRYWAIT P0, [R18+URZ+0x58], R9 ;  /* 0x00005809120075a7 */ /* 0x000e24000800017f */
[----:B01----:R-:W-:Y:S05]  /*ba10*/  @!P0 BRA `(.L_x_228) ;  /* 0x00000010006c8947 */ /* 0x003fea0003800000 */
.L_x_254:
[----:B0-----:R-:W-:Y:S01]  /*ba20*/  PRMT R9, R15, 0x9910, RZ ;  /* 0x000099100f097816 */ /* 0x001fe200000000ff */
[----:B------:R0:W-:Y:S03]  /*ba30*/  @!P1 SYNCS.ARRIVE.TRANS64 RZ, [R18+URZ], R13 ;  /* 0x0000000d12ff99a7 */ /* 0x0001e6000800003f */
[----:B------:R-:W-:-:S13]  /*ba40*/  ISETP.NE.AND P0, PT, R9, 0x2, PT ;  /* 0x000000020900780c */ /* 0x000fda0003f05270 */
[----:B0-----:R-:W-:Y:S05]  /*ba50*/  @P0 BRA `(.L_x_229) ;  /* 0x0000000000040947 */ /* 0x001fea0003800000 */
[----:B------:R-:W-:Y:S01]  /*ba60*/  BPT.TRAP 0x1 ;  /* 0x000000040000795c */ /* 0x000fe20000300000 */
.L_x_229:
[----:B------:R-:W-:Y:S01]  /*ba70*/  IMAD R9, R8, 0x2, R11 ;  /* 0x0000000208097824 */ /* 0x000fe200078e020b */
[----:B------:R-:W-:Y:S01]  /*ba80*/  R2UR UR9, R18 ;  /* 0x00000000120972ca */ /* 0x000fe200000e0000 */
[--C-:B------:R-:W-:Y:S01]  /*ba90*/  IMAD R13, R8, 0x2000, R21.reuse ;  /* 0x00002000080d7824 */ /* 0x100fe200078e0215 */
[----:B------:R-:W-:Y:S01]  /*baa0*/  UIADD3 UR4, UP0, UR22, 0xf0, URZ ;  /* 0x000000f016047890 */ /* 0x000fe2000ff1e03f */
[----:B------:R-:W-:Y:S01]  /*bab0*/  IMAD R9, R9, 0x1600, R21 ;  /* 0x0000160009097824 */ /* 0x000fe200078e0215 */
[----:B------:R-:W-:Y:S01]  /*bac0*/  R2UR UR11, R20 ;  /* 0x00000000140b72ca */ /* 0x000fe200000e0000 */
[----:B------:R-:W-:Y:S01]  /*bad0*/  VIADD R6, R6, 0xffffffff ;  /* 0xffffffff06067836 */ /* 0x000fe20000000000 */
[----:B------:R-:W-:Y:S01]  /*bae0*/  R2UR UR5, R13 ;  /* 0x000000000d0572ca */ /* 0x000fe200000e0000 */
[----:B------:R-:W-:Y:S01]  /*baf0*/  UIADD3 UR24, UP1, UR22, 0x1f0, URZ ;  /* 0x000001f016187890 */ /* 0x000fe2000ff3e03f */
[----:B------:R-:W-:Y:S01]  /*bb00*/  R2UR UR8, R9 ;  /* 0x00000000090872ca */ /* 0x000fe200000e0000 */
[----:B------:R-:W-:Y:S01]  /*bb10*/  VIADD R8, R8, 0x1 ;  /* 0x0000000108087836 */ /* 0x000fe20000000000 */
[----:B------:R-:W-:Y:S01]  /*bb20*/  R2UR UR10, R22 ;  /* 0x00000000160a72ca */ /* 0x000fe200000e0000 */
[----:B------:R-:W-:Y:S01]  /*bb30*/  UIADD3.X UR25, URZ, UR23, URZ, UP1, !UPT ;  /* 0x000000173f197290 */ /* 0x000fe20008ffe43f */
[----:B------:R-:W-:Y:S01]  /*bb40*/  R2UR UR12, R16 ;  /* 0x00000000100c72ca */ /* 0x000fe200000e0000 */
[----:B------:R-:W-:Y:S01]  /*bb50*/  UMOV UR6, 0x0 ;  /* 0x0000000000067882 */ /* 0x000fe20000000000 */
[----:B------:R-:W-:Y:S01]  /*bb60*/  R2UR UR19, R19 ;  /* 0x00000000131372ca */ /* 0x000fe200000e0000 */
[----:B------:R-:W-:Y:S01]  /*bb70*/  UMOV UR7, 0x10000000 ;  /* 0x1000000000077882 */ /* 0x000fe20000000000 */
[----:B------:R-:W-:Y:S01]  /*bb80*/  ISETP.GT.AND P1, PT, R6, 0x1, PT ;  /* 0x000000010600780c */ /* 0x000fe20003f24270 */
[----:B------:R-:W-:Y:S01]  /*bb90*/  UMOV UR26, 0x30000 ;  /* 0x00030000001a7882 */ /* 0x000fe20000000000 */
[----:B------:R-:W-:Y:S01]  /*bba0*/  ISETP.NE.AND P0, PT, R8, 0xb, PT ;  /* 0x0000000b0800780c */ /* 0x000fe20003f05270 */
[----:B------:R-:W-:Y:S01]  /*bbb0*/  UIADD3 UR14, UR5, 0x180, URZ ;  /* 0x00000180050e7890 */ /* 0x000fe2000fffe03f */
[----:B------:R-:W-:Y:S01]  /*bbc0*/  VIADD R22, R22, 0x40 ;  /* 0x0000004016167836 */ /* 0x000fe20000000000 */
[----:B------:R-:W-:Y:S01]  /*bbd0*/  UIADD3.X UR5, URZ, UR23, URZ, UP0, !UPT ;  /* 0x000000173f057290 */ /* 0x000fe200087fe43f */
[----:B------:R-:W-:Y:S01]  /*bbe0*/  SEL R18, RZ, 0x1, P0 ;  /* 0x00000001ff127807 */ /* 0x000fe20000000000 */
[----:B------:R-:W-:Y:S01]  /*bbf0*/  UIADD3 UR15, UR8, 0x16180, URZ ;  /* 0x00016180080f7890 */ /* 0x000fe2000fffe03f */
[----:B------:R-:W-:-:S02]  /*bc00*/  SEL R8, R8, RZ, P0 ;  /* 0x000000ff08087207 */ /* 0x000fc40000000000 */
[----:B------:R-:W-:Y:S01]  /*bc10*/  UMOV UR8, UR14 ;  /* 0x0000000e00087c82 */ /* 0x000fe20008000000 */
[----:B------:R-:W-:-:S03]  /*bc20*/  LOP3.LUT R7, R7, R18, RZ, 0x3c, !PT ;  /* 0x0000001207077212 */ /* 0x000fc600078e3cff */
[----:B------:R0:W-:Y:S02]  /*bc30*/  UTMALDG.3D [UR8], [UR4], desc[UR6] ;  /* 0x00000608040075b4 */ /* 0x0001e40008011000 */
[----:B0-----:R-:W-:Y:S01]  /*bc40*/  UMOV UR8, UR15 ;  /* 0x0000000f00087c82 */ /* 0x001fe20008000000 */
[----:B------:R-:W-:Y:S02]  /*bc50*/  UMOV UR11, UR19 ;  /* 0x00000013000b7c82 */ /* 0x000fe40008000000 */
[----:B------:R0:W-:Y:S02]  /*bc60*/  UTMALDG.3D.MULTICAST [UR8], [UR24], UR26, desc[UR6] ;  /* 0x00000608180073b4 */ /* 0x0001e4000801181a */
[----:B0-----:R-:W-:Y:S05]  /*bc70*/  @P1 BRA `(.L_x_230) ;  /* 0xfffffffc00441947 */ /* 0x001fea000383ffff */
.L_x_227:
[----:B------:R-:W-:Y:S05]  /*bc80*/  BSYNC B1 ;  /* 0x0000000000017941 */ /* 0x000fea0003800000 */
.L_x_226:
[----:B------:R-:W-:Y:S01]  /*bc90*/  LOP3.LUT P1, RZ, R14, 0xff, RZ, 0xc0, !PT ;  /* 0x000000ff0eff7812 */ /* 0x000fe2000782c0ff */
[C---:B------:R-:W-:Y:S01]  /*bca0*/  IMAD.IADD R17, R10.reuse, 0x1, R17 ;  /* 0x000000010a117824 */ /* 0x040fe200078e0211 */
[----:B------:R-:W-:Y:S01]  /*bcb0*/  ULDC.64 UR4, c[0x0][0x650] ;  /* 0x0001940000047ab9 */ /* 0x000fe20000000a00 */
[C---:B------:R-:W-:Y:S01]  /*bcc0*/  ISETP.GE.U32.AND P2, PT, R10.reuse, 0xb, PT ;  /* 0x0000000b0a00780c */ /* 0x040fe20003f46070 */
[----:B------:R-:W-:Y:S01]  /*bcd0*/  BSSY B1, `(.L_x_231) ;  /* 0x0000069000017945 */ /* 0x000fe20003800000 */
[----:B------:R-:W-:Y:S01]  /*bce0*/  IMAD.MOV.U32 R16, RZ, RZ, -0x1 ;  /* 0xffffffffff107424 */ /* 0x000fe200078e00ff */
[----:B------:R-:W-:Y:S02]  /*bcf0*/  ISETP.GT.U32.AND P0, PT, R17, 0xa, PT ;  /* 0x0000000a1100780c */ /* 0x000fe40003f04070 */
[----:B------:R-:W-:Y:S02]  /*bd00*/  PRMT R14, RZ, 0x7610, R14 ;  /* 0x00007610ff0e7816 */ /* 0x000fe4000000000e */
[----:B------:R-:W-:-:S03]  /*bd10*/  ISETP.LT.U32.AND P0, PT, R10, 0xb, P0 ;  /* 0x0000000b0a00780c */ /* 0x000fc60000701070 */
[----:B------:R-:W0:Y:S01]  /*bd20*/  @P1 S2R R7, SR_CgaCtaId ;  /* 0x0000000000071919 */ /* 0x000e220000008800 */
[----:B------:R-:W-:-:S04]  /*bd30*/  @P1 MOV R6, 0x400 ;  /* 0x0000040000061802 */ /* 0x000fc80000000f00 */
[----:B0-----:R-:W-:Y:S01]  /*bd40*/  @P1 LEA R8, R7, R6, 0x18 ;  /* 0x0000000607081211 */ /* 0x001fe200078ec0ff */
[----:B------:R-:W-:Y:S01]  /*bd50*/  IMAD.WIDE.U32 R6, R17, -0x45d1745d, RZ ;  /* 0xba2e8ba311067825 */ /* 0x000fe200078e00ff */
[----:B------:R-:W-:Y:S02]  /*bd60*/  SEL R6, RZ, 0x1, !P0 ;  /* 0x00000001ff067807 */ /* 0x000fe40004000000 */
[----:B------:R0:W-:Y:S01]  /*bd70*/  @P1 SYNCS.ARRIVE.TRANS64.A1T0 RZ, [R8+URZ+0xc8], RZ ;  /* 0x0000c8ff08ff19a7 */ /* 0x0001e2000810003f */
[----:B------:R-:W-:Y:S02]  /*bd80*/  IADD3 R2, P1, R2, UR20, RZ ;  /* 0x0000001402027c10 */ /* 0x000fe4000ff3e0ff */
[----:B------:R-:W-:Y:S01]  /*bd90*/  LOP3.LUT R5, R5, R6, RZ, 0x3c, !PT ;  /* 0x0000000605057212 */ /* 0x000fe200078e3cff */
[----:B------:R-:W-:Y:S01]  /*bda0*/  IMAD.MOV.U32 R6, RZ, RZ, -0x1 ;  /* 0xffffffffff067424 */ /* 0x000fe200078e00ff */
[----:B------:R-:W-:Y:S02]  /*bdb0*/  IADD3.X R3, R3, UR13, RZ, P1, !PT ;  /* 0x0000000d03037c10 */ /* 0x000fe40008ffe4ff */
[----:B------:R-:W-:-:S02]  /*bdc0*/  ISETP.GE.U32.AND P0, PT, R2, UR4, PT ;  /* 0x0000000402007c0c */ /* 0x000fc4000bf06070 */
[----:B0-----:R-:W-:Y:S02]  /*bdd0*/  SHF.R.U32.HI R8, RZ, 0x3, R7 ;  /* 0x00000003ff087819 */ /* 0x001fe40000011607 */
[----:B------:R-:W-:Y:S02]  /*bde0*/  ISETP.GE.U32.AND.EX P0, PT, R3, UR5, PT, P0 ;  /* 0x0000000503007c0c */ /* 0x000fe4000bf06100 */
[----:B------:R-:W-:Y:S01]  /*bdf0*/  @P2 LOP3.LUT R5, R5, 0x1, R8, 0x78, !PT ;  /* 0x0000000105052812 */ /* 0x000fe200078e7808 */
[----:B------:R-:W-:Y:S01]  /*be00*/  IMAD R17, R8, -0xb, R17 ;  /* 0xfffffff508117824 */ /* 0x000fe200078e0211 */
[----:B------:R-:W-:Y:S01]  /*be10*/  PRMT R7, RZ, 0x7610, R7 ;  /* 0x00007610ff077816 */ /* 0x000fe20000000007 */
[----:B------:R-:W-:-:S08]  /*be20*/  IMAD.MOV.U32 R8, RZ, RZ, -0x1 ;  /* 0xffffffffff087424 */ /* 0x000fd000078e00ff */
[----:B------:R-:W-:Y:S05]  /*be30*/  @P0 BRA `(.L_x_232) ;  /* 0x0000000400480947 */ /* 0x000fea0003800000 */
[----:B------:R-:W0:Y:S01]  /*be40*/  S2R R18, SR_CTAID.X ;  /* 0x0000000000127919 */ /* 0x000e220000002500 */
[----:B------:R-:W-:Y:S01]  /*be50*/  ULDC.64 UR4, c[0x0][0x628] ;  /* 0x00018a0000047ab9 */ /* 0x000fe20000000a00 */
[----:B------:R-:W1:Y:S01]  /*be60*/  LDC R19, c[0x0][0x144] ;  /* 0x00005100ff137b82 */ /* 0x000e620000000800 */
[----:B------:R-:W-:Y:S01]  /*be70*/  ISETP.NE.U32.AND P0, PT, RZ, UR4, PT ;  /* 0x00000004ff007c0c */ /* 0x000fe2000bf05070 */
[----:B------:R-:W2:Y:S01]  /*be80*/  S2R R13, SR_CTAID.Y ;  /* 0x00000000000d7919 */ /* 0x000ea20000002600 */
[----:B------:R-:W-:Y:S01]  /*be90*/  ULDC UR7, c[0x0][0x630] ;  /* 0x00018c0000077ab9 */ /* 0x000fe20000000800 */
[----:B------:R-:W-:Y:S01]  /*bea0*/  ULDC UR8, c[0x0][0x150] ;  /* 0x0000540000087ab9 */ /* 0x000fe20000000800 */
[----:B------:R-:W-:Y:S01]  /*beb0*/  ISETP.NE.AND.EX P0, PT, RZ, UR5, PT, P0 ;  /* 0x00000005ff007c0c */ /* 0x000fe2000bf05300 */
[----:B------:R-:W-:Y:S02]  /*bec0*/  IMAD.MOV.U32 R6, RZ, RZ, R2 ;  /* 0x000000ffff067224 */ /* 0x000fe400078e0002 */
[----:B------:R-:W-:Y:S01]  /*bed0*/  IMAD.MOV.U32 R7, RZ, RZ, R3 ;  /* 0x000000ffff077224 */ /* 0x000fe200078e0003 */
[----:B0-----:R-:W-:-:S09]  /*bee0*/  I2FP.F32.U32 R20, R18 ;  /* 0x0000001200147245 */ /* 0x001fd20000201000 */
[----:B------:R-:W-:Y:S05]  /*bef0*/  @!P0 BRA `(.L_x_233) ;  /* 0x0000000000288947 */ /* 0x000fea0003800000 */
[----:B------:R-:W-:Y:S02]  /*bf00*/  ULDC UR6, c[0x0][0x634] ;  /* 0x00018d0000067ab9 */ /* 0x000fe40000000800 */
[----:B------:R-:W-:-:S05]  /*bf10*/  IADD3 R7, P0, R2, UR6, RZ ;  /* 0x0000000602077c10 */ /* 0x000fca000ff1e0ff */
[----:B------:R-:W-:-:S04]  /*bf20*/  IMAD.X R21, RZ, RZ, R3, P0 ;  /* 0x000000ffff157224 */ /* 0x000fc800000e0603 */
[----:B------:R-:W-:-:S04]  /*bf30*/  IMAD.WIDE.U32 R8, R21, UR4, RZ ;  /* 0x0000000415087c25 */ /* 0x000fc8000f8e00ff */
[----:B------:R-:W-:-:S04]  /*bf40*/  IMAD.WIDE.U32 R8, P0, R7, UR5, R8 ;  /* 0x0000000507087c25 */ /* 0x000fc8000f800008 */
[----:B------:R-:W-:-:S04]  /*bf50*/  IMAD.WIDE.U32 R6, R7, UR4, RZ ;  /* 0x0000000407067c25 */ /* 0x000fc8000f8e00ff */
[----:B------:R-:W-:Y:S01]  /*bf60*/  IMAD.MOV.U32 R6, RZ, RZ, R9 ;  /* 0x000000ffff067224 */ /* 0x000fe200078e0009 */
[----:B------:R-:W-:Y:S01]  /*bf70*/  IADD3 RZ, P1, R7, R8, RZ ;  /* 0x0000000807ff7210 */ /* 0x000fe20007f3e0ff */
[----:B------:R-:W-:-:S04]  /*bf80*/  IMAD.X R7, RZ, RZ, RZ, P0 ;  /* 0x000000ffff077224 */ /* 0x000fc800000e06ff */
[----:B------:R-:W-:-:S08]  /*bf90*/  IMAD.WIDE.U32.X R6, R21, UR5, R6, P1 ;  /* 0x0000000515067c25 */ /* 0x000fd000088e0406 */
.L_x_233:
[----:B------:R-:W-:Y:S01]  /*bfa0*/  FMUL R20, R20, UR8 ;  /* 0x0000000814147c20 */ /* 0x000fe20008400000 */
[--C-:B------:R-:W-:Y:S01]  /*bfb0*/  SHF.R.U64 R16, R6, UR7, R7.reuse ;  /* 0x0000000706107c19 */ /* 0x100fe20008001207 */
[----:B------:R-:W-:Y:S01]  /*bfc0*/  ULDC.64 UR4, c[0x0][0x620] ;  /* 0x0001880000047ab9 */ /* 0x000fe20000000a00 */
[----:B------:R-:W-:Y:S01]  /*bfd0*/  SHF.R.U32.HI R6, RZ, UR7, R7 ;  /* 0x00000007ff067c19 */ /* 0x000fe20008011607 */
[----:B------:R-:W-:Y:S01]  /*bfe0*/  ULDC.64 UR6, c[0x0][0x640] ;  /* 0x0001900000067ab9 */ /* 0x000fe20000000a00 */
[----:B------:R-:W-:Y:S01]  /*bff0*/  IADD3 R7, P0, RZ, -R16, RZ ;  /* 0x80000010ff077210 */ /* 0x000fe20007f1e0ff */
[----:B------:R-:W0:Y:S01]  /*c000*/  F2I.U32.TRUNC.NTZ R20, R20 ;  /* 0x0000001400147305 */ /* 0x000e22000020f000 */
[----:B------:R-:W3:Y:S03]  /*c010*/  LDC R22, c[0x0][0x148] ;  /* 0x00005200ff167b82 */ /* 0x000ee60000000800 */
[----:B------:R-:W-:Y:S01]  /*c020*/  IMAD.X R6, RZ, RZ, ~R6, P0 ;  /* 0x000000ffff067224 */ /* 0x000fe200000e0e06 */
[----:B------:R-:W-:-:S03]  /*c030*/  ISETP.NE.U32.AND P0, PT, RZ, UR6, PT ;  /* 0x00000006ff007c0c */ /* 0x000fc6000bf05070 */
[----:B------:R-:W-:Y:S01]  /*c040*/  IMAD R6, R6, UR4, RZ ;  /* 0x0000000406067c24 */ /* 0x000fe2000f8e02ff */
[----:B------:R-:W-:-:S03]  /*c050*/  ISETP.NE.AND.EX P0, PT, RZ, UR7, PT, P0 ;  /* 0x00000007ff007c0c */ /* 0x000fc6000bf05300 */
[C---:B------:R-:W-:Y:S01]  /*c060*/  IMAD R9, R7.reuse, UR5, R6 ;  /* 0x0000000507097c24 */ /* 0x040fe2000f8e0206 */
[----:B------:R-:W-:Y:S01]  /*c070*/  ULDC UR5, c[0x0][0x154] ;  /* 0x0000550000057ab9 */ /* 0x000fe20000000800 */
[----:B------:R-:W-:Y:S01]  /*c080*/  IMAD.WIDE.U32 R6, R7, UR4, R2 ;  /* 0x0000000407067c25 */ /* 0x000fe2000f8e0002 */
[----:B------:R-:W-:-:S03]  /*c090*/  ULDC UR4, c[0x0][0x618] ;  /* 0x0001860000047ab9 */ /* 0x000fc60000000800 */
[----:B0-----:R-:W-:Y:S02]  /*c0a0*/  IMAD.MOV R8, RZ, RZ, -R20 ;  /* 0x000000ffff087224 */ /* 0x001fe400078e0a14 */
[----:B------:R-:W-:Y:S02]  /*c0b0*/  IMAD.IADD R7, R7, 0x1, R9 ;  /* 0x0000000107077824 */ /* 0x000fe400078e0209 */
[----:B-1----:R-:W-:Y:S01]  /*c0c0*/  IMAD R18, R19, R8, R18 ;  /* 0x0000000813127224 */ /* 0x002fe200078e0212 */
[----:B--2---:R-:W-:Y:S02]  /*c0d0*/  I2FP.F32.U32 R8, R13 ;  /* 0x0000000d00087245 */ /* 0x004fe40000201000 */
[--C-:B------:R-:W-:Y:S02]  /*c0e0*/  SHF.R.U64 R19, R6, UR4, R7.reuse ;  /* 0x0000000406137c19 */ /* 0x100fe40008001207 */
[----:B------:R-:W-:Y:S01]  /*c0f0*/  SHF.R.U32.HI R6, RZ, UR4, R7 ;  /* 0x00000004ff067c19 */ /* 0x000fe20008011607 */
[----:B------:R-:W-:Y:S01]  /*c100*/  FMUL R8, R8, UR5 ;  /* 0x0000000508087c20 */ /* 0x000fe20008400000 */
[----:B------:R-:W-:-:S02]  /*c110*/  ULDC UR4, c[0x0][0x608] ;  /* 0x0001820000047ab9 */ /* 0x000fc40000000800 */
[--C-:B------:R-:W-:Y:S01]  /*c120*/  SHF.R.U64 R21, R19, UR4, R6.reuse ;  /* 0x0000000413157c19 */ /* 0x100fe20008001206 */
[----:B------:R0:W1:Y:S01]  /*c130*/  F2I.U32.TRUNC.NTZ R24, R8 ;  /* 0x0000000800187305 */ /* 0x000062000020f000 */
[----:B------:R-:W-:Y:S01]  /*c140*/  SHF.R.U32.HI R6, RZ, UR4, R6 ;  /* 0x00000004ff067c19 */ /* 0x000fe20008011606 */
[----:B------:R-:W-:-:S03]  /*c150*/  ULDC UR4, c[0x0][0x658] ;  /* 0x0001960000047ab9 */ /* 0x000fc60000000800 */
[--C-:B------:R-:W-:Y:S02]  /*c160*/  SHF.R.U64 R20, R21, UR4, R6.reuse ;  /* 0x0000000415147c19 */ /* 0x100fe40008001206 */
[----:B------:R-:W-:-:S03]  /*c170*/  SHF.R.U32.HI R23, RZ, UR4, R6 ;  /* 0x00000004ff177c19 */ /* 0x000fc60008011606 */
[----:B------:R-:W-:Y:S02]  /*c180*/  IMAD.MOV.U32 R6, RZ, RZ, R20 ;  /* 0x000000ffff067224 */ /* 0x000fe400078e0014 */
[----:B------:R-:W-:Y:S01]  /*c190*/  IMAD.MOV.U32 R7, RZ, RZ, R23 ;  /* 0x000000ffff077224 */ /* 0x000fe200078e0017 */
[----:B0-----:R-:W-:Y:S06]  /*c1a0*/  @!P0 BRA `(.L_x_234) ;  /* 0x0000000000288947 */ /* 0x001fec0003800000 */
        /* <DEDUP_REMOVED lines=10> */
.L_x_234:
[----:B------:R-:W-:Y:S01]  /*c250*/  ULDC UR4, c[0x0][0x648] ;  /* 0x0001920000047ab9 */ /* 0x000fe20000000800 */
[----:B------:R-:W-:Y:S01]  /*c260*/  LOP3.LUT R21, R21, UR17, RZ, 0xc0, !PT ;  /* 0x0000001115157c12 */ /* 0x000fe2000f8ec0ff */
[----:B-1----:R-:W-:Y:S01]  /*c270*/  IMAD.MOV R24, RZ, RZ, -R24 ;  /* 0x000000ffff187224 */ /* 0x002fe200078e0a18 */
[----:B------:R-:W-:Y:S01]  /*c280*/  SHF.R.U64 R6, R6, UR4, R7 ;  /* 0x0000000406067c19 */ /* 0x000fe20008001207 */
[----:B------:R-:W-:Y:S01]  /*c290*/  ULDC UR4, c[0x0][0x638] ;  /* 0x00018e0000047ab9 */ /* 0x000fe20000000800 */
[----:B------:R-:W-:Y:S01]  /*c2a0*/  LOP3.LUT R9, R19, UR16, RZ, 0xc0, !PT ;  /* 0x0000001013097c12 */ /* 0x000fe2000f8ec0ff */
[----:B---3--:R-:W-:Y:S01]  /*c2b0*/  @P3 IMAD R18, R22, R24, R13 ;  /* 0x0000001816123224 */ /* 0x008fe200078e020d */
[----:B------:R-:W-:Y:S01]  /*c2c0*/  ULDC UR5, c[0x0][0x610] ;  /* 0x0001840000057ab9 */ /* 0x000fe20000000800 */
[----:B------:R-:W-:Y:S02]  /*c2d0*/  IMAD.MOV R7, RZ, RZ, -R6 ;  /* 0x000000ffff077224 */ /* 0x000fe400078e0a06 */
[----:B------:R-:W-:-:S02]  /*c2e0*/  IMAD R21, R6, UR18, R21 ;  /* 0x0000001206157c24 */ /* 0x000fc4000f8e0215 */
[----:B------:R-:W-:Y:S01]  /*c2f0*/  IMAD R20, R7, UR4, R20 ;  /* 0x0000000407147c24 */ /* 0x000fe2000f8e0214 */
[----:B------:R-:W-:Y:S01]  /*c300*/  ULDC UR4, c[0x0][0x600] ;  /* 0x0001800000047ab9 */ /* 0x000fe20000000800 */
[----:B------:R-:W-:Y:S02]  /*c310*/  IMAD R18, R21, UR5, R18 ;  /* 0x0000000515127c24 */ /* 0x000fe4000f8e0212 */
[----:B------:R-:W-:Y:S02]  /*c320*/  IMAD R9, R20, UR4, R9 ;  /* 0x0000000414097c24 */ /* 0x000fe4000f8e0209 */
[----:B------:R-:W-:-:S03]  /*c330*/  IMAD.MOV.U32 R7, RZ, RZ, 0x1 ;  /* 0x00000001ff077424 */ /* 0x000fc600078e00ff */
[----:B------:R-:W-:Y:S02]  /*c340*/  SEL R8, R9, R18, !P3 ;  /* 0x0000001209087207 */ /* 0x000fe40005800000 */
[----:B------:R-:W-:-:S07]  /*c350*/  SEL R6, R18, R9, !P3 ;  /* 0x0000000912067207 */ /* 0x000fce0005800000 */
.L_x_232:
[----:B------:R-:W-:Y:S05]  /*c360*/  BSYNC B1 ;  /* 0x0000000000017941 */ /* 0x000fea0003800000 */
.L_x_231:
[----:B------:R-:W-:-:S13]  /*c370*/  LOP3.LUT P0, RZ, R7, 0xff, RZ, 0xc0, !PT ;  /* 0x000000ff07ff7812 */ /* 0x000fda000780c0ff */
[----:B------:R-:W-:Y:S05]  /*c380*/  @P0 BRA `(.L_x_235) ;  /* 0xfffffff400480947 */ /* 0x000fea000383ffff */
[----:B------:R-:W-:Y:S05]  /*c390*/  BSYNC B0 ;  /* 0x0000000000007941 */ /* 0x000fea0003800000 */
.L_x_224:
[----:B------:R-:W-:-:S03]  /*c3a0*/  UMOV UR4, 0xffffffff ;  /* 0xffffffff00047882 */ /* 0x000fc60000000000 */
[----:B------:R-:W-:Y:S05]  /*c3b0*/  BRA.DIV UR4, `(.L_x_236) ;  /* 0x0000000a04187947 */ /* 0x000fea000b800000 */
[----:B------:R-:W-:-:S13]  /*c3c0*/  ELECT P0, URZ, PT ;  /* 0x00000000003f782f */ /* 0x000fda0003800000 */
.L_x_257:
[----:B------:R-:W-:Y:S04]  /*c3d0*/  BSSY B0, `(.L_x_237) ;  /* 0x000006a000007945 */ /* 0x000fe80003800000 */
[----:B------:R-:W-:Y:S05]  /*c3e0*/  @!P0 BRA `(.L_x_238) ;  /* 0x0000000400a08947 */ /* 0x000fea0003800000 */
[----:B------:R-:W-:-:S04]  /*c3f0*/  LOP3.LUT R4, R4, 0x2, RZ, 0xfc, !PT ;  /* 0x0000000204047812 */ /* 0x000fc800078efcff */
[----:B------:R-:W-:-:S13]  /*c400*/  ISETP.NE.AND P0, PT, R4, 0x3, PT ;  /* 0x000000030400780c */ /* 0x000fda0003f05270 */
[----:B------:R-:W-:Y:S05]  /*c410*/  @!P0 BRA `(.L_x_239) ;  /* 0x0000000000048947 */ /* 0x000fea0003800000 */
[----:B------:R-:W-:Y:S01]  /*c420*/  BPT.TRAP 0x1 ;  /* 0x000000040000795c */ /* 0x000fe20000300000 */
.L_x_239:
[----:B------:R-:W0:Y:S01]  /*c430*/  S2R R3, SR_CgaCtaId ;  /* 0x0000000000037919 */ /* 0x000e220000008800 */
[----:B------:R-:W-:-:S04]  /*c440*/  MOV R0, 0x400 ;  /* 0x0000040000007802 */ /* 0x000fc80000000f00 */
[----:B0-----:R-:W-:Y:S02]  /*c450*/  LEA R0, R3, R0, 0x18 ;  /* 0x0000000003007211 */ /* 0x001fe400078ec0ff */
[----:B------:R-:W-:-:S03]  /*c460*/  SHF.L.U32 R3, R5, 0x1f, RZ ;  /* 0x0000001f05037819 */ /* 0x000fc600000006ff */
[----:B------:R-:W-:-:S04]  /*c470*/  VIADD R0, R0, 0x58 ;  /* 0x0000005800007836 */ /* 0x000fc80000000000 */
[C---:B------:R-:W-:Y:S02]  /*c480*/  IMAD R6, R17.reuse, 0x8, R0 ;  /* 0x0000000811067824 */ /* 0x040fe400078e0200 */
[----:B------:R-:W-:Y:S02]  /*c490*/  VIADD R17, R17, 0x1 ;  /* 0x0000000111117836 */ /* 0x000fe40000000000 */
[----:B------:R-:W0:Y:S03]  /*c4a0*/  SYNCS.PHASECHK.TRANS64.TRYWAIT P0, [R6+URZ], R3 ;  /* 0x00000003060075a7 */ /* 0x000e26000800017f */
[----:B------:R-:W-:-:S04]  /*c4b0*/  ISETP.NE.AND P1, PT, R17, 0xb, PT ;  /* 0x0000000b1100780c */ /* 0x000fc80003f25270 */
[----:B------:R-:W-:Y:S02]  /*c4c0*/  SEL R2, RZ, 0x1, P1 ;  /* 0x00000001ff027807 */ /* 0x000fe40000800000 */
[----:B------:R-:W-:Y:S02]  /*c4d0*/  SEL R17, R17, RZ, P1 ;  /* 0x000000ff11117207 */ /* 0x000fe40000800000 */
[----:B------:R-:W-:-:S03]  /*c4e0*/  LOP3.LUT R8, R5, R2, RZ, 0x3c, !PT ;  /* 0x0000000205087212 */ /* 0x000fc600078e3cff */
[----:B------:R-:W-:Y:S01]  /*c4f0*/  IMAD R7, R17, 0x8, R0 ;  /* 0x0000000811077824 */ /* 0x000fe200078e0200 */
[----:B------:R-:W-:Y:S01]  /*c500*/  SHF.L.U32 R4, R8, 0x1f, RZ ;  /* 0x0000001f08047819 */ /* 0x000fe200000006ff */
[----:B0-----:R-:W-:Y:S06]  /*c510*/  @!P0 BRA `(.L_x_240) ;  /* 0x0000000400e08947 */ /* 0x001fec0003800000 */
.L_x_258:
[----:B------:R-:W1:Y:S01]  /*c520*/  SYNCS.PHASECHK.TRANS64.TRYWAIT P0, [R7+URZ], R4 ;  /* 0x00000004070075a7 */ /* 0x000e62000800017f */
[----:B------:R-:W-:-:S05]  /*c530*/  VIADD R2, R17, 0x1 ;  /* 0x0000000111027836 */ /* 0x000fca0000000000 */
[----:B------:R-:W-:-:S04]  /*c540*/  ISETP.NE.AND P1, PT, R2, 0xb, PT ;  /* 0x0000000b0200780c */ /* 0x000fc80003f25270 */
[----:B0-----:R-:W-:Y:S02]  /*c550*/  SEL R3, RZ, 0x1, P1 ;  /* 0x00000001ff037807 */ /* 0x001fe40000800000 */
[----:B------:R-:W-:Y:S02]  /*c560*/  SEL R9, R2, RZ, P1 ;  /* 0x000000ff02097207 */ /* 0x000fe40000800000 */
[----:B------:R-:W-:-:S03]  /*c570*/  LOP3.LUT R8, R8, R3, RZ, 0x3c, !PT ;  /* 0x0000000308087212 */ /* 0x000fc600078e3cff */
[----:B------:R-:W-:Y:S01]  /*c580*/  IMAD R6, R9, 0x8, R0 ;  /* 0x0000000809067824 */ /* 0x000fe200078e0200 */
[----:B------:R-:W-:Y:S01]  /*c590*/  SHF.L.U32 R5, R8, 0x1f, RZ ;  /* 0x0000001f08057819 */ /* 0x000fe200000006ff */
[----:B-1----:R-:W-:Y:S06]  /*c5a0*/  @!P0 BRA `(.L_x_241) ;  /* 0x0000000400d08947 */ /* 0x002fec0003800000 */
.L_x_259:
[----:B------:R-:W1:Y:S01]  /*c5b0*/  SYNCS.PHASECHK.TRANS64.TRYWAIT P0, [R6+URZ], R5 ;  /* 0x00000005060075a7 */ /* 0x000e62000800017f */
[----:B------:R-:W-:-:S05]  /*c5c0*/  VIADD R2, R9, 0x1 ;  /* 0x0000000109027836 */ /* 0x000fca0000000000 */
[----:B------:R-:W-:-:S04]  /*c5d0*/  ISETP.NE.AND P1, PT, R2, 0xb, PT ;  /* 0x0000000b0200780c */ /* 0x000fc80003f25270 */
[----:B------:R-:W-:Y:S02]  /*c5e0*/  SEL R3, RZ, 0x1, P1 ;  /* 0x00000001ff037807 */ /* 0x000fe40000800000 */
[----:B0-----:R-:W-:Y:S02]  /*c5f0*/  SEL R7, R2, RZ, P1 ;  /* 0x000000ff02077207 */ /* 0x001fe40000800000 */
[----:B------:R-:W-:-:S03]  /*c600*/  LOP3.LUT R8, R8, R3, RZ, 0x3c, !PT ;  /* 0x0000000308087212 */ /* 0x000fc600078e3cff */
[----:B------:R-:W-:Y:S01]  /*c610*/  IMAD R9, R7, 0x8, R0 ;  /* 0x0000000807097824 */ /* 0x000fe200078e0200 */
[----:B------:R-:W-:Y:S01]  /*c620*/  SHF.L.U32 R4, R8, 0x1f, RZ ;  /* 0x0000001f08047819 */ /* 0x000fe200000006ff */
[----:B-1----:R-:W-:Y:S06]  /*c630*/  @!P0 BRA `(.L_x_242) ;  /* 0x0000000400c08947 */ /* 0x002fec0003800000 */
.L_x_260:
[----:B------:R-:W1:Y:S01]  /*c640*/  SYNCS.PHASECHK.TRANS64.TRYWAIT P0, [R9+URZ], R4 ;  /* 0x00000004090075a7 */ /* 0x000e62000800017f */
[----:B------:R-:W-:-:S05]  /*c650*/  VIADD R2, R7, 0x1 ;  /* 0x0000000107027836 */ /* 0x000fca0000000000 */
[----:B------:R-:W-:-:S04]  /*c660*/  ISETP.NE.AND P1, PT, R2, 0xb, PT ;  /* 0x0000000b0200780c */ /* 0x000fc80003f25270 */
[----:B------:R-:W-:Y:S02]  /*c670*/  SEL R3, RZ, 0x1, P1 ;  /* 0x00000001ff037807 */ /* 0x000fe40000800000 */
[----:B------:R-:W-:Y:S02]  /*c680*/  SEL R7, R2, RZ, P1 ;  /* 0x000000ff02077207 */ /* 0x000fe40000800000 */
[----:B------:R-:W-:-:S03]  /*c690*/  LOP3.LUT R8, R8, R3, RZ, 0x3c, !PT ;  /* 0x0000000308087212 */ /* 0x000fc600078e3cff */
[----:B0-----:R-:W-:Y:S01]  /*c6a0*/  IMAD R6, R7, 0x8, R0 ;  /* 0x0000000807067824 */ /* 0x001fe200078e0200 */
[----:B------:R-:W-:Y:S01]  /*c6b0*/  SHF.L.U32 R5, R8, 0x1f, RZ ;  /* 0x0000001f08057819 */ /* 0x000fe200000006ff */
[----:B-1----:R-:W-:Y:S06]  /*c6c0*/  @!P0 BRA `(.L_x_243) ;  /* 0x0000000400b08947 */ /* 0x002fec0003800000 */
.L_x_261:
        /* <DEDUP_REMOVED lines=9> */
.L_x_262:
        /* <DEDUP_REMOVED lines=9> */
.L_x_263:
        /* <DEDUP_REMOVED lines=9> */
.L_x_264:
[----:B------:R-:W1:Y:S01]  /*c880*/  SYNCS.PHASECHK.TRANS64.TRYWAIT P0, [R9+URZ], R4 ;  /* 0x00000004090075a7 */ /* 0x000e62000800017f */
[----:B------:R-:W-:-:S05]  /*c890*/  VIADD R2, R7, 0x1 ;  /* 0x0000000107027836 */ /* 0x000fca0000000000 */
[----:B------:R-:W-:-:S04]  /*c8a0*/  ISETP.NE.AND P1, PT, R2, 0xb, PT ;  /* 0x0000000b0200780c */ /* 0x000fc80003f25270 */
[----:B------:R-:W-:Y:S02]  /*c8b0*/  SEL R3, RZ, 0x1, P1 ;  /* 0x00000001ff037807 */ /* 0x000fe40000800000 */
[----:B------:R-:W-:Y:S02]  /*c8c0*/  SEL R7, R2, RZ, P1 ;  /* 0x000000ff02077207 */ /* 0x000fe40000800000 */
[----:B------:R-:W-:-:S03]  /*c8d0*/  LOP3.LUT R8, R8, R3, RZ, 0x3c, !PT ;  /* 0x0000000308087212 */ /* 0x000fc600078e3cff */
[----:B------:R-:W-:Y:S01]  /*c8e0*/  IMAD R10, R7, 0x8, R0 ;  /* 0x00000008070a7824 */ /* 0x000fe200078e0200 */
[----:B0-----:R-:W-:Y:S01]  /*c8f0*/  SHF.L.U32 R5, R8, 0x1f, RZ ;  /* 0x0000001f08057819 */ /* 0x001fe200000006ff */
[----:B-1----:R-:W-:Y:S06]  /*c900*/  @!P0 BRA `(.L_x_247) ;  /* 0x0000000400708947 */ /* 0x002fec0003800000 */
.L_x_265:
[----:B------:R-:W1:Y:S01]  /*c910*/  SYNCS.PHASECHK.TRANS64.TRYWAIT P0, [R10+URZ], R5 ;  /* 0x000000050a0075a7 */ /* 0x000e62000800017f */
[----:B------:R-:W-:-:S05]  /*c920*/  VIADD R2, R7, 0x1 ;  /* 0x0000000107027836 */ /* 0x000fca0000000000 */
[----:B------:R-:W-:-:S04]  /*c930*/  ISETP.NE.AND P1, PT, R2, 0xb, PT ;  /* 0x0000000b0200780c */ /* 0x000fc80003f25270 */
[----:B------:R-:W-:Y:S02]  /*c940*/  SEL R3, RZ, 0x1, P1 ;  /* 0x00000001ff037807 */ /* 0x000fe40000800000 */
[----:B------:R-:W-:Y:S02]  /*c950*/  SEL R7, R2, RZ, P1 ;  /* 0x000000ff02077207 */ /* 0x000fe40000800000 */
[----:B0-----:R-:W-:-:S03]  /*c960*/  LOP3.LUT R9, R8, R3, RZ, 0x3c, !PT ;  /* 0x0000000308097212 */ /* 0x001fc600078e3cff */
[----:B------:R-:W-:Y:S01]  /*c970*/  IMAD R11, R7, 0x8, R0 ;  /* 0x00000008070b7824 */ /* 0x000fe200078e0200 */
[----:B------:R-:W-:Y:S01]  /*c980*/  SHF.L.U32 R6, R9, 0x1f, RZ ;  /* 0x0000001f09067819 */ /* 0x000fe200000006ff */
[----:B-1----:R-:W-:Y:S06]  /*c990*/  @!P0 BRA `(.L_x_248) ;  /* 0x0000000400608947 */ /* 0x002fec0003800000 */
.L_x_266:
[----:B------:R-:W1:Y:S01]  /*c9a0*/  SYNCS.PHASECHK.TRANS64.TRYWAIT P0, [R11+URZ], R6 ;  /* 0x000000060b0075a7 */ /* 0x000e62000800017f */
[----:B------:R-:W-:-:S05]  /*c9b0*/  VIADD R2, R7, 0x1 ;  /* 0x0000000107027836 */ /* 0x000fca0000000000 */
[----:B------:R-:W-:-:S04]  /*c9c0*/  ISETP.NE.AND P1, PT, R2, 0xb, PT ;  /* 0x0000000b0200780c */ /* 0x000fc80003f25270 */
[----:B------:R-:W-:Y:S02]  /*c9d0*/  SEL R4, RZ, 0x1, P1 ;  /* 0x00000001ff047807 */ /* 0x000fe40000800000 */
[----:B------:R-:W-:Y:S02]  /*c9e0*/  SEL R3, R2, RZ, P1 ;  /* 0x000000ff02037207 */ /* 0x000fe40000800000 */
[----:B------:R-:W-:Y:S01]  /*c9f0*/  LOP3.LUT R4, R9, R4, RZ, 0x3c, !PT ;  /* 0x0000000409047212 */ /* 0x000fe200078e3cff */
[----:B-1----:R-:W-:Y:S06]  /*ca00*/  @!P0 BRA `(.L_x_249) ;  /* 0x0000000400588947 */ /* 0x002fec0003800000 */
.L_x_267:
[----:B------:R-:W-:Y:S01]  /*ca10*/  IMAD R3, R3, 0x8, R0 ;  /* 0x0000000803037824 */ /* 0x000fe200078e0200 */
[----:B------:R-:W-:-:S07]  /*ca20*/  SHF.L.U32 R0, R4, 0x1f, RZ ;  /* 0x0000001f04007819 */ /* 0x000fce00000006ff */
.L_x_250:
[----:B--2---:R2:W3:Y:S02]  /*ca30*/  SYNCS.PHASECHK.TRANS64.TRYWAIT P0, [R3+URZ], R0 ;  /* 0x00000000030075a7 */ /* 0x0044e4000800017f */
[----:B---3--:R-:W-:Y:S05]  /*ca40*/  @!P0 NANOSLEEP.SYNCS 0x989680 ;  /* 0x009896800000895d */ /* 0x008fea0003900000 */
[----:B------:R-:W3:Y:S02]  /*ca50*/  @!P0 SYNCS.PHASECHK.TRANS64 P0, [R3+URZ], R0 ;  /* 0x00000000030085a7 */ /* 0x000ee4000800007f */
[----:B---3--:R-:W-:Y:S05]  /*ca60*/  @!P0 BRA `(.L_x_250) ;  /* 0xfffffffc00f08947 */ /* 0x008fea000383ffff */
.L_x_238:
[----:B------:R-:W-:Y:S05]  /*ca70*/  BSYNC B0 ;  /* 0x0000000000007941 */ /* 0x000fea0003800000 */
.L_x_237:
[----:B------:R-:W-:Y:S05]  /*ca80*/  EXIT ;  /* 0x000000000000794d */ /* 0x000fea0003800000 */
.L_x_22:
[----:B-1----:R-:W-:-:S04]  /*ca90*/  IMAD.U32 R14, RZ, RZ, UR6 ;  /* 0x00000006ff0e7e24 */ /* 0x002fc8000f8e00ff */
[----:B------:R1:W4:Y:S03]  /*caa0*/  SYNCS.PHASECHK.TRANS64.TRYWAIT P0, [R14+URZ], R13 ;  /* 0x0000000d0e0075a7 */ /* 0x000326000800017f */
[----:B----4-:R-:W-:Y:S05]  /*cab0*/  @!P0 NANOSLEEP.SYNCS 0x989680 ;  /* 0x009896800000895d */ /* 0x010fea0003900000 */
[----:B------:R-:W4:Y:S02]  /*cac0*/  @!P0 SYNCS.PHASECHK.TRANS64 P0, [R14+URZ], R13 ;  /* 0x0000000d0e0085a7 */ /* 0x000f24000800007f */
[----:B----4-:R-:W-:Y:S05]  /*cad0*/  @!P0 BRA `(.L_x_22) ;  /* 0xfffffffc00ec8947 */ /* 0x010fea000383ffff */
[----:B------:R-:W-:Y:S05]  /*cae0*/  BRA `(.L_x_21) ;  /* 0xffffff4c00ec7947 */ /* 0x000fea000383ffff */
.L_x_28:
[----:B-1----:R-:W-:-:S04]  /*caf0*/  IMAD.U32 R192, RZ, RZ, UR14 ;  /* 0x0000000effc07e24 */ /* 0x002fc8000f8e00ff */
[----:B------:R1:W4:Y:S03]  /*cb00*/  SYNCS.PHASECHK.TRANS64.TRYWAIT P0, [R192+URZ], R191 ;  /* 0x000000bfc00075a7 */ /* 0x000326000800017f */
[----:B----4-:R-:W-:Y:S05]  /*cb10*/  @!P0 NANOSLEEP.SYNCS 0x989680 ;  /* 0x009896800000895d */ /* 0x010fea0003900000 */
[----:B------:R-:W4:Y:S02]  /*cb20*/  @!P0 SYNCS.PHASECHK.TRANS64 P0, [R192+URZ], R191 ;  /* 0x000000bfc00085a7 */ /* 0x000f24000800007f */
[----:B----4-:R-:W-:Y:S05]  /*cb30*/  @!P0 BRA `(.L_x_28) ;  /* 0xfffffffc00ec8947 */ /* 0x010fea000383ffff */
[----:B------:R-:W-:Y:S05]  /*cb40*/  BRA `(.L_x_27) ;  /* 0xffffff6000487947 */ /* 0x000fea000383ffff */
.L_x_225:
[----:B------:R-:W-:Y:S01]  /*cb50*/  BSSY B1, `(.L_x_251) ;  /* 0x0000006000017945 */ /* 0x000fe20003800000 */
[----:B------:R-:W-:-:S07]  /*cb60*/  IMAD.MOV.U32 R7, RZ, RZ, -0x1 ;  /* 0xffffffffff077424 */ /* 0x000fce00078e00ff */
[----:B------:R-:W-:Y:S05]  /*cb70*/  WARPSYNC.COLLECTIVE R7, `(.L_x_252) ;  /* 0x00000000070c7348 */ /* 0x000fea0003c00000 */
[----:B------:R-:W-:Y:S02]  /*cb80*/  ELECT P0, UR62, PT ;  /* 0x00000000003e782f */ /* 0x000fe40003800000 */
[----:B------:R-:W-:Y:S01]  /*cb90*/  MOV R7, UR62 ;  /* 0x0000003e00077c02 */ /* 0x000fe20008000f00 */
[----:B------:R-:W-:Y:S10]  /*cba0*/  ENDCOLLECTIVE ;  /* 0x000000000000791b */ /* 0x000ff40003800000 */
.L_x_252:
[----:B------:R-:W-:Y:S05]  /*cbb0*/  BSYNC B1 ;  /* 0x0000000000017941 */ /* 0x000fea0003800000 */
.L_x_251:
[----:B------:R-:W-:Y:S05]  /*cbc0*/  BRA `(.L_x_253) ;  /* 0xffffffec00447947 */ /* 0x000fea000383ffff */
.L_x_228:
[----:B0-----:R0:W1:Y:S02]  /*cbd0*/  SYNCS.PHASECHK.TRANS64.TRYWAIT P0, [R18+URZ+0x58], R9 ;  /* 0x00005809120075a7 */ /* 0x001064000800017f */
[----:B-1----:R-:W-:Y:S05]  /*cbe0*/  @!P0 NANOSLEEP.SYNCS 0x989680 ;  /* 0x009896800000895d */ /* 0x002fea0003900000 */
[----:B------:R-:W1:Y:S02]  /*cbf0*/  @!P0 SYNCS.PHASECHK.TRANS64 P0, [R18+URZ+0x58], R9 ;  /* 0x00005809120085a7 */ /* 0x000e64000800007f */
[----:B-1----:R-:W-:Y:S05]  /*cc00*/  @!P0 BRA `(.L_x_228) ;  /* 0xfffffffc00f08947 */ /* 0x002fea000383ffff */
[----:B------:R-:W-:Y:S05]  /*cc10*/  BRA `(.L_x_254) ;  /* 0xffffffec00807947 */ /* 0x000fea000383ffff */
.L_x_236:
[----:B------:R-:W-:Y:S01]  /*cc20*/  BSSY B0, `(.L_x_255) ;  /* 0x0000006000007945 */ /* 0x000fe20003800000 */
[----:B------:R-:W-:-:S07]  /*cc30*/  IMAD.MOV.U32 R7, RZ, RZ, -0x1 ;  /* 0xffffffffff077424 */ /* 0x000fce00078e00ff */
[----:B------:R-:W-:Y:S05]  /*cc40*/  WARPSYNC.COLLECTIVE R7, `(.L_x_256) ;  /* 0x00000000070c7348 */ /* 0x000fea0003c00000 */
[----:B------:R-:W-:Y:S02]  /*cc50*/  ELECT P0, UR62, PT ;  /* 0x00000000003e782f */ /* 0x000fe40003800000 */
[----:B------:R-:W-:Y:S01]  /*cc60*/  MOV R7, UR62 ;  /* 0x0000003e00077c02 */ /* 0x000fe20008000f00 */
[----:B------:R-:W-:Y:S10]  /*cc70*/  ENDCOLLECTIVE ;  /* 0x000000000000791b */ /* 0x000ff40003800000 */
.L_x_256:
[----:B------:R-:W-:Y:S05]  /*cc80*/  BSYNC B0 ;  /* 0x0000000000007941 */ /* 0x000fea0003800000 */
.L_x_255:
[----:B------:R-:W-:Y:S05]  /*cc90*/  BRA `(.L_x_257) ;  /* 0xfffffff400cc7947 */ /* 0x000fea000383ffff */
.L_x_240:
[----:B0-----:R0:W1:Y:S02]  /*cca0*/  SYNCS.PHASECHK.TRANS64.TRYWAIT P0, [R6+URZ], R3 ;  /* 0x00000003060075a7 */ /* 0x001064000800017f */
[----:B-1----:R-:W-:Y:S05]  /*ccb0*/  @!P0 NANOSLEEP.SYNCS 0x989680 ;  /* 0x009896800000895d */ /* 0x002fea0003900000 */
[----:B------:R-:W1:Y:S02]  /*ccc0*/  @!P0 SYNCS.PHASECHK.TRANS64 P0, [R6+URZ], R3 ;  /* 0x00000003060085a7 */ /* 0x000e64000800007f */
[----:B-1----:R-:W-:Y:S05]  /*ccd0*/  @!P0 BRA `(.L_x_240) ;  /* 0xfffffffc00f08947 */ /* 0x002fea000383ffff */
[----:B------:R-:W-:Y:S05]  /*cce0*/  BRA `(.L_x_258) ;  /* 0xfffffff8000c7947 */ /* 0x000fea000383ffff */
.L_x_241:
[----:B0-----:R0:W1:Y:S02]  /*ccf0*/  SYNCS.PHASECHK.TRANS64.TRYWAIT P0, [R7+URZ], R4 ;  /* 0x00000004070075a7 */ /* 0x001064000800017f */
[----:B-1----:R-:W-:Y:S05]  /*cd00*/  @!P0 NANOSLEEP.SYNCS 0x989680 ;  /* 0x009896800000895d */ /* 0x002fea0003900000 */
[----:B------:R-:W1:Y:S02]  /*cd10*/  @!P0 SYNCS.PHASECHK.TRANS64 P0, [R7+URZ], R4 ;  /* 0x00000004070085a7 */ /* 0x000e64000800007f */
[----:B-1----:R-:W-:Y:S05]  /*cd20*/  @!P0 BRA `(.L_x_241) ;  /* 0xfffffffc00f08947 */ /* 0x002fea000383ffff */
[----:B------:R-:W-:Y:S05]  /*cd30*/  BRA `(.L_x_259) ;  /* 0xfffffff8001c7947 */ /* 0x000fea000383ffff */
.L_x_242:
[----:B0-----:R0:W1:Y:S02]  /*cd40*/  SYNCS.PHASECHK.TRANS64.TRYWAIT P0, [R6+URZ], R5 ;  /* 0x00000005060075a7 */ /* 0x001064000800017f */
[----:B-1----:R-:W-:Y:S05]  /*cd50*/  @!P0 NANOSLEEP.SYNCS 0x989680 ;  /* 0x009896800000895d */ /* 0x002fea0003900000 */
[----:B------:R-:W1:Y:S02]  /*cd60*/  @!P0 SYNCS.PHASECHK.TRANS64 P0, [R6+URZ], R5 ;  /* 0x00000005060085a7 */ /* 0x000e64000800007f */
[----:B-1----:R-:W-:Y:S05]  /*cd70*/  @!P0 BRA `(.L_x_242) ;  /* 0xfffffffc00f08947 */ /* 0x002fea000383ffff */
[----:B------:R-:W-:Y:S05]  /*cd80*/  BRA `(.L_x_260) ;  /* 0xfffffff8002c7947 */ /* 0x000fea000383ffff */
.L_x_243:
[----:B0-----:R0:W1:Y:S02]  /*cd90*/  SYNCS.PHASECHK.TRANS64.TRYWAIT P0, [R9+URZ], R4 ;  /* 0x00000004090075a7 */ /* 0x001064000800017f */
[----:B-1----:R-:W-:Y:S05]  /*cda0*/  @!P0 NANOSLEEP.SYNCS 0x989680 ;  /* 0x009896800000895d */ /* 0x002fea0003900000 */
[----:B------:R-:W1:Y:S02]  /*cdb0*/  @!P0 SYNCS.PHASECHK.TRANS64 P0, [R9+URZ], R4 ;  /* 0x00000004090085a7 */ /* 0x000e64000800007f */
[----:B-1----:R-:W-:Y:S05]  /*cdc0*/  @!P0 BRA `(.L_x_243) ;  /* 0xfffffffc00f08947 */ /* 0x002fea000383ffff */
[----:B------:R-:W-:Y:S05]  /*cdd0*/  BRA `(.L_x_261) ;  /* 0xfffffff8003c7947 */ /* 0x000fea000383ffff */
.L_x_244:
[----:B0-----:R0:W1:Y:S02]  /*cde0*/  SYNCS.PHASECHK.TRANS64.TRYWAIT P0, [R6+URZ], R5 ;  /* 0x00000005060075a7 */ /* 0x001064000800017f */
[----:B-1----:R-:W-:Y:S05]  /*cdf0*/  @!P0 NANOSLEEP.SYNCS 0x989680 ;  /* 0x009896800000895d */ /* 0x002fea0003900000 */
[----:B------:R-:W1:Y:S02]  /*ce00*/  @!P0 SYNCS.PHASECHK.TRANS64 P0, [R6+URZ], R5 ;  /* 0x00000005060085a7 */ /* 0x000e64000800007f */
[----:B-1----:R-:W-:Y:S05]  /*ce10*/  @!P0 BRA `(.L_x_244) ;  /* 0xfffffffc00f08947 */ /* 0x002fea000383ffff */
[----:B------:R-:W-:Y:S05]  /*ce20*/  BRA `(.L_x_262) ;  /* 0xfffffff8004c7947 */ /* 0x000fea000383ffff */
.L_x_245:
[----:B0-----:R0:W1:Y:S02]  /*ce30*/  SYNCS.PHASECHK.TRANS64.TRYWAIT P0, [R9+URZ], R4 ;  /* 0x00000004090075a7 */ /* 0x001064000800017f */
[----:B-1----:R-:W-:Y:S05]  /*ce40*/  @!P0 NANOSLEEP.SYNCS 0x989680 ;  /* 0x009896800000895d */ /* 0x002fea0003900000 */
[----:B------:R-:W1:Y:S02]  /*ce50*/  @!P0 SYNCS.PHASECHK.TRANS64 P0, [R9+URZ], R4 ;  /* 0x00000004090085a7 */ /* 0x000e64000800007f */
[----:B-1----:R-:W-:Y:S05]  /*ce60*/  @!P0 BRA `(.L_x_245) ;  /* 0xfffffffc00f08947 */ /* 0x002fea000383ffff */
[----:B------:R-:W-:Y:S05]  /*ce70*/  BRA `(.L_x_263) ;  /* 0xfffffff8005c7947 */ /* 0x000fea000383ffff */
.L_x_246:
[----:B0-----:R0:W1:Y:S02]  /*ce80*/  SYNCS.PHASECHK.TRANS64.TRYWAIT P0, [R6+URZ], R5 ;  /* 0x00000005060075a7 */ /* 0x001064000800017f */
[----:B-1----:R-:W-:Y:S05]  /*ce90*/  @!P0 NANOSLEEP.SYNCS 0x989680 ;  /* 0x009896800000895d */ /* 0x002fea0003900000 */
[----:B------:R-:W1:Y:S02]  /*cea0*/  @!P0 SYNCS.PHASECHK.TRANS64 P0, [R6+URZ], R5 ;  /* 0x00000005060085a7 */ /* 0x000e64000800007f */
[----:B-1----:R-:W-:Y:S05]  /*ceb0*/  @!P0 BRA `(.L_x_246) ;  /* 0xfffffffc00f08947 */ /* 0x002fea000383ffff */
[----:B------:R-:W-:Y:S05]  /*cec0*/  BRA `(.L_x_264) ;  /* 0xfffffff8006c7947 */ /* 0x000fea000383ffff */
.L_x_247:
[----:B0-----:R0:W1:Y:S02]  /*ced0*/  SYNCS.PHASECHK.TRANS64.TRYWAIT P0, [R9+URZ], R4 ;  /* 0x00000004090075a7 */ /* 0x001064000800017f */
[----:B-1----:R-:W-:Y:S05]  /*cee0*/  @!P0 NANOSLEEP.SYNCS 0x989680 ;  /* 0x009896800000895d */ /* 0x002fea0003900000 */
[----:B------:R-:W1:Y:S02]  /*cef0*/  @!P0 SYNCS.PHASECHK.TRANS64 P0, [R9+URZ], R4 ;  /* 0x00000004090085a7 */ /* 0x000e64000800007f */
[----:B-1----:R-:W-:Y:S05]  /*cf00*/  @!P0 BRA `(.L_x_247) ;  /* 0xfffffffc00f08947 */ /* 0x002fea000383ffff */
[----:B------:R-:W-:Y:S05]  /*cf10*/  BRA `(.L_x_265) ;  /* 0xfffffff8007c7947 */ /* 0x000fea000383ffff */
.L_x_248:
[----:B0-----:R0:W1:Y:S02]  /*cf20*/  SYNCS.PHASECHK.TRANS64.TRYWAIT P0, [R10+URZ], R5 ;  /* 0x000000050a0075a7 */ /* 0x001064000800017f */
[----:B-1----:R-:W-:Y:S05]  /*cf30*/  @!P0 NANOSLEEP.SYNCS 0x989680 ;  /* 0x009896800000895d */ /* 0x002fea0003900000 */
[----:B------:R-:W1:Y:S02]  /*cf40*/  @!P0 SYNCS.PHASECHK.TRANS64 P0, [R10+URZ], R5 ;  /* 0x000000050a0085a7 */ /* 0x000e64000800007f */
[----:B-1----:R-:W-:Y:S05]  /*cf50*/  @!P0 BRA `(.L_x_248) ;  /* 0xfffffffc00f08947 */ /* 0x002fea000383ffff */
[----:B------:R-:W-:Y:S05]  /*cf60*/  BRA `(.L_x_266) ;  /* 0xfffffff8008c7947 */ /* 0x000fea000383ffff */
.L_x_249:
[----:B-1----:R1:W2:Y:S02]  /*cf70*/  SYNCS.PHASECHK.TRANS64.TRYWAIT P0, [R11+URZ], R6 ;  /* 0x000000060b0075a7 */ /* 0x0022a4000800017f */
[----:B--2---:R-:W-:Y:S05]  /*cf80*/  @!P0 NANOSLEEP.SYNCS 0x989680 ;  /* 0x009896800000895d */ /* 0x004fea0003900000 */
[----:B------:R-:W2:Y:S02]  /*cf90*/  @!P0 SYNCS.PHASECHK.TRANS64 P0, [R11+URZ], R6 ;  /* 0x000000060b0085a7 */ /* 0x000ea4000800007f */
[----:B--2---:R-:W-:Y:S05]  /*cfa0*/  @!P0 BRA `(.L_x_249) ;  /* 0xfffffffc00f08947 */ /* 0x004fea000383ffff */
[----:B------:R-:W-:Y:S05]  /*cfb0*/  BRA `(.L_x_267) ;  /* 0xfffffff800947947 */ /* 0x000fea000383ffff */
.L_x_268:
[----:B------:R-:W-:-:S00]  /*cfc0*/  BRA `(.L_x_268) ;  /* 0xfffffffc00fc7947 */ /* 0x000fc0000383ffff */
[----:B------:R-:W-:-:S00]  /*cfd0*/  NOP ;  /* 0x0000000000007918 */ /* 0x000fc00000000000 */
        /* <DEDUP_REMOVED lines=10> */
.L_x_269:


//--------------------- .nv.shared._ZN7cutlass13device_kernelINS_4gemm6kernel13GemmUniversalIN4cute5tupleIJiiiiEEENS1_10collective13CollectiveMmaINS1_37MainloopSm90TmaGmmaWarpSpecializedFP8ILi11ENS5_IJNS4_1CILi2EEENSA_ILi1EEESC_EEENS1_35KernelTmaWarpSpecializedCooperativeEEENS5_IJNSA_ILi128EEENSA_ILi176EEENSA_ILi64EEEEEENS_12float_e4m3_tENS5_IJlSC_lEEESK_SL_NS4_8TiledMMAINS4_8MMA_AtomIJNS4_4SM904GMMA30MMA_64x16x32_F32E4M3E4M3_SS_TNILNSP_7ScaleInE1ELSR_1EEEEEENS4_6LayoutISD_NS5_IJSC_NSA_ILi0EEESV_EEEEENS5_IJNS4_10UnderscoreESY_SY_EEEEENS4_13SM90_TMA_LOADENS4_14ComposedLayoutINS4_7SwizzleILi2ELi4ELi3EEENS4_18smem_ptr_flag_bitsILi8EEENSU_INS5_IJNSA_ILi8EEESI_EEENS5_IJSI_SC_EEEEEEEvNS4_8identityENS4_23SM90_TMA_LOAD_MULTICASTES1B_vS1C_EENS_8epilogue10collective6detail29Sm90TmaWarpSpecializedAdapterINS1G_15DefaultEpilogueISK_SL_SL_NS1F_6thread17LinearCombinationISK_Li1EffLNS1K_9ScaleType4KindE0ELNS_15FloatRoundStyleE2ESK_EENS1_15EpilogueDefaultEEEEEvvEEEEvNT_6ParamsE --------------------------
	.section	.nv.shared._ZN7cutlass13device_kernelINS_4gemm6kernel13GemmUniversalIN4cute5tupleIJiiiiEEENS1_10collective13CollectiveMmaINS1_37MainloopSm90TmaGmmaWarpSpecializedFP8ILi11ENS5_IJNS4_1CILi2EEENSA_ILi1EEESC_EEENS1_35KernelTmaWarpSpecializedCooperativeEEENS5_IJNSA_ILi128EEENSA_ILi176EEENSA_ILi64EEEEEENS_12float_e4m3_tENS5_IJlSC_lEEESK_SL_NS4_8TiledMMAINS4_8MMA_AtomIJNS4_4SM904GMMA30MMA_64x16x32_F32E4M3E4M3_SS_TNILNSP_7ScaleInE1ELSR_1EEEEEENS4_6LayoutISD_NS5_IJSC_NSA_ILi0EEESV_EEEEENS5_IJNS4_10UnderscoreESY_SY_EEEEENS4_13SM90_TMA_LOADENS4_14ComposedLayoutINS4_7SwizzleILi2ELi4ELi3EEENS4_18smem_ptr_flag_bitsILi8EEENSU_INS5_IJNSA_ILi8EEESI_EEENS5_IJSI_SC_EEEEEEEvNS4_8identityENS4_23SM90_TMA_LOAD_MULTICASTES1B_vS1C_EENS_8epilogue10collective6detail29Sm90TmaWarpSpecializedAdapterINS1G_15DefaultEpilogueISK_SL_SL_NS1F_6thread17LinearCombinationISK_Li1EffLNS1K_9ScaleType4KindE0ELNS_15FloatRoundStyleE2ESK_EENS1_15EpilogueDefaultEEEEEvvEEEEvNT_6ParamsE,"aw",@nobits
	.sectionflags	@""
	.align	16
	.zero		1024


//--------------------- .nv.shared.reserved.0     --------------------------
	.section	.nv.shared.reserved.0,"aw",@nobits
	.weak		__nv_reservedSMEM_offset_0_alias
	.size		__nv_reservedSMEM_offset_0_alias, 0, 0
	.other		__nv_reservedSMEM_offset_0_alias,@"STO_CUDA_RESERVED_SHARED STV_DEFAULT"
__nv_reservedSMEM_offset_0_alias:
	.zero		0


//--------------------- .nv.global                --------------------------
	.section	.nv.global,"aw",@nobits
.nv.global:
	.type		_ZN39_INTERNAL_fdd7111b_4_k_cu_6c7bb1f3_99844cute1_E,@object
	.size		_ZN39_INTERNAL_fdd7111b_4_k_cu_6c7bb1f3_99844cute1_E,(_ZN39_INTERNAL_fdd7111b_4_k_cu_6c7bb1f3_99844cuda3std3__45__cpo6cbeginE - _ZN39_INTERNAL_fdd7111b_4_k_cu_6c7bb1f3_99844cute1_E)
_ZN39_INTERNAL_fdd7111b_4_k_cu_6c7bb1f3_99844cute1_E:
	.zero		1
	.type		_ZN39_INTERNAL_fdd7111b_4_k_cu_6c7bb1f3_99844cuda3std3__45__cpo6cbeginE,@object
	.size		_ZN39_INTERNAL_fdd7111b_4_k_cu_6c7bb1f3_99844cuda3std3__45__cpo6cbeginE,(_ZN39_INTERNAL_fdd7111b_4_k_cu_6c7bb1f3_99844cuda3std3__48in_placeE - _ZN39_INTERNAL_fdd7111b_4_k_cu_6c7bb1f3_99844cuda3std3__45__cpo6cbeginE)
_ZN39_INTERNAL_fdd7111b_4_k_cu_6c7bb1f3_99844cuda3std3__45__cpo6cbeginE:
	.zero		1
	.type		_ZN39_INTERNAL_fdd7111b_4_k_cu_6c7bb1f3_99844cuda3std3__48in_placeE,@object
	.size		_ZN39_INTERNAL_fdd7111b_4_k_cu_6c7bb1f3_99844cuda3std3__48in_placeE,(_ZN39_INTERNAL_fdd7111b_4_k_cu_6c7bb1f3_99844cuda3std6ranges3__45__cpo9iter_moveE - _ZN39_INTERNAL_fdd7111b_4_k_cu_6c7bb1f3_99844cuda3std3__48in_placeE)
_ZN39_INTERNAL_fdd7111b_4_k_cu_6c7bb1f3_99844cuda3std3__48in_placeE:
	.zero		1
	.type		_ZN39_INTERNAL_fdd7111b_4_k_cu_6c7bb1f3_99844cuda3std6ranges3__45__cpo9iter_moveE,@object
	.size		_ZN39_INTERNAL_fdd7111b_4_k_cu_6c7bb1f3_99844cuda3std6ranges3__45__cpo9iter_moveE,(_ZN39_INTERNAL_fdd7111b_4_k_cu_6c7bb1f3_99844cuda3std3__45__cpo5beginE - _ZN39_INTERNAL_fdd7111b_4_k_cu_6c7bb1f3_99844cuda3std6ranges3__45__cpo9iter_moveE)
_ZN39_INTERNAL_fdd7111b_4_k_cu_6c7bb1f3_99844cuda3std6ranges3__45__cpo9iter_moveE:
	.zero		1
	.type		_ZN39_INTERNAL_fdd7111b_4_k_cu_6c7bb1f3_99844cuda3std3__45__cpo5beginE,@object
	.size		_ZN39_INTERNAL_fdd7111b_4_k_cu_6c7bb1f3_99844cuda3std3__45__cpo5beginE,(_ZN39_INTERNAL_fdd7111b_4_k_cu_6c7bb1f3_99844cuda3std3__441_GLOBAL__N__fdd7111b_4_k_cu_6c7bb1f3_99846ignoreE - _ZN39_INTERNAL_fdd7111b_4_k_cu_6c7bb1f3_99844cuda3std3__45__cpo5beginE)
_ZN39_INTERNAL_fdd7111b_4_k_cu_6c7bb1f3_99844cuda3std3__45__cpo5beginE:
	.zero		1
	.type		_ZN39_INTERNAL_fdd7111b_4_k_cu_6c7bb1f3_99844cuda3std3__441_GLOBAL__N__fdd7111b_4_k_cu_6c7bb1f3_99846ignoreE,@object
	.size		_ZN39_INTERNAL_fdd7111b_4_k_cu_6c7bb1f3_99844cuda3std3__441_GLOBAL__N__fdd7111b_4_k_cu_6c7bb1f3_99846ignoreE,(_ZN39_INTERNAL_fdd7111b_4_k_cu_6c7bb1f3_99844cute7productE - _ZN39_INTERNAL_fdd7111b_4_k_cu_6c7bb1f3_99844cuda3std3__441_GLOBAL__N__fdd7111b_4_k_cu_6c7bb1f3_99846ignoreE)
_ZN39_INTERNAL_fdd7111b_4_k_cu_6c7bb1f3_99844cuda3std3__441_GLOBAL__N__fdd7111b_4_k_cu_6c7bb1f3_99846ignoreE:
	.zero		1
	.type		_ZN39_INTERNAL_fdd7111b_4_k_cu_6c7bb1f3_99844cute7productE,@object
	.size		_ZN39_INTERNAL_fdd7111b_4_k_cu_6c7bb1f3_99844cute7productE,(_ZN39_INTERNAL_fdd7111b_4_k_cu_6c7bb1f3_99844cuda3std3__45__cpo3endE - _ZN39_INTERNAL_fdd7111b_4_k_cu_6c7bb1f3_99844cute7productE)
_ZN39_INTERNAL_fdd7111b_4_k_cu_6c7bb1f3_99844cute7productE:
	.zero		1
	.type		_ZN39_INTERNAL_fdd7111b_4_k_cu_6c7bb1f3_99844cuda3std3__45__cpo3endE,@object
	.size		_ZN39_INTERNAL_fdd7111b_4_k_cu_6c7bb1f3_99844cuda3std3__45__cpo3endE,(_ZN39_INTERNAL_fdd7111b_4_k_cu_6c7bb1f3_99844cuda3std3__419piecewise_constructE - _ZN39_INTERNAL_fdd7111b_4_k_cu_6c7bb1f3_99844cuda3std3__45__cpo3endE)
_ZN39_INTERNAL_fdd7111b_4_k_cu_6c7bb1f3_99844cuda3std3__45__cpo3endE:
	.zero		1
	.type		_ZN39_INTERNAL_fdd7111b_4_k_cu_6c7bb1f3_99844cuda3std3__419piecewise_constructE,@object
	.size		_ZN39_INTERNAL_fdd7111b_4_k_cu_6c7bb1f3_99844cuda3std3__419piecewise_constructE,(_ZN39_INTERNAL_fdd7111b_4_k_cu_6c7bb1f3_99844cuda3std3__45__cpo4cendE - _ZN39_INTERNAL_fdd7111b_4_k_cu_6c7bb1f3_99844cuda3std3__419piecewise_constructE)
_ZN39_INTERNAL_fdd7111b_4_k_cu_6c7bb1f3_99844cuda3std3__419piecewise_constructE:
	.zero		1
	.type		_ZN39_INTERNAL_fdd7111b_4_k_cu_6c7bb1f3_99844cuda3std3__45__cpo4cendE,@object
	.size		_ZN39_INTERNAL_fdd7111b_4_k_cu_6c7bb1f3_99844cuda3std3__45__cpo4cendE,(_ZN39_INTERNAL_fdd7111b_4_k_cu_6c7bb1f3_99844cuda3std6ranges3__45__cpo4swapE - _ZN39_INTERNAL_fdd7111b_4_k_cu_6c7bb1f3_99844cuda3std3__45__cpo4cendE)
_ZN39_INTERNAL_fdd7111b_4_k_cu_6c7bb1f3_99844cuda3std3__45__cpo4cendE:
	.zero		1
	.type		_ZN39_INTERNAL_fdd7111b_4_k_cu_6c7bb1f3_99844cuda3std6ranges3__45__cpo4swapE,@object
	.size		_ZN39_INTERNAL_fdd7111b_4_k_cu_6c7bb1f3_99844cuda3std6ranges3__45__cpo4swapE,(.L_7 - _ZN39_INTERNAL_fdd7111b_4_k_cu_6c7bb1f3_99844cuda3std6ranges3__45__cpo4swapE)
_ZN39_INTERNAL_fdd7111b_4_k_cu_6c7bb1f3_99844cuda3std6ranges3__45__cpo4swapE:
	.zero		1
.L_7:


//--------------------- .nv.constant0._ZN7cutlass13device_kernelINS_4gemm6kernel13GemmUniversalIN4cute5tupleIJiiiiEEENS1_10collective13CollectiveMmaINS1_37MainloopSm90TmaGmmaWarpSpecializedFP8ILi11ENS5_IJNS4_1CILi2EEENSA_ILi1EEESC_EEENS1_35KernelTmaWarpSpecializedCooperativeEEENS5_IJNSA_ILi128EEENSA_ILi176EEENSA_ILi64EEEEEENS_12float_e4m3_tENS5_IJlSC_lEEESK_SL_NS4_8TiledMMAINS4_8MMA_AtomIJNS4_4SM904GMMA30MMA_64x16x32_F32E4M3E4M3_SS_TNILNSP_7ScaleInE1ELSR_1EEEEEENS4_6LayoutISD_NS5_IJSC_NSA_ILi0EEESV_EEEEENS5_IJNS4_10UnderscoreESY_SY_EEEEENS4_13SM90_TMA_LOADENS4_14ComposedLayoutINS4_7SwizzleILi2ELi4ELi3EEENS4_18smem_ptr_flag_bitsILi8EEENSU_INS5_IJNSA_ILi8EEESI_EEENS5_IJSI_SC_EEEEEEEvNS4_8identityENS4_23SM90_TMA_LOAD_MULTICASTES1B_vS1C_EENS_8epilogue10collective6detail29Sm90TmaWarpSpecializedAdapterINS1G_15DefaultEpilogueISK_SL_SL_NS1F_6thread17LinearCombinationISK_Li1EffLNS1K_9ScaleType4KindE0ELNS_15FloatRoundStyleE2ESK_EENS1_15EpilogueDefaultEEEEEvvEEEEvNT_6ParamsE --------------------------
	.section	.nv.constant0._ZN7cutlass13device_kernelINS_4gemm6kernel13GemmUniversalIN4cute5tupleIJiiiiEEENS1_10collective13CollectiveMmaINS1_37MainloopSm90TmaGmmaWarpSpecializedFP8ILi11ENS5_IJNS4_1CILi2EEENSA_ILi1EEESC_EEENS1_35KernelTmaWarpSpecializedCooperativeEEENS5_IJNSA_ILi128EEENSA_ILi176EEENSA_ILi64EEEEEENS_12float_e4m3_tENS5_IJlSC_lEEESK_SL_NS4_8TiledMMAINS4_8MMA_AtomIJNS4_4SM904GMMA30MMA_64x16x32_F32E4M3E4M3_SS_TNILNSP_7ScaleInE1ELSR_1EEEEEENS4_6LayoutISD_NS5_IJSC_NSA_ILi0EEESV_EEEEENS5_IJNS4_10UnderscoreESY_SY_EEEEENS4_13SM90_TMA_LOADENS4_14ComposedLayoutINS4_7SwizzleILi2ELi4ELi3EEENS4_18smem_ptr_flag_bitsILi8EEENSU_INS5_IJNSA_ILi8EEESI_EEENS5_IJSI_SC_EEEEEEEvNS4_8identityENS4_23SM90_TMA_LOAD_MULTICASTES1B_vS1C_EENS_8epilogue10collective6detail29Sm90TmaWarpSpecializedAdapterINS1G_15DefaultEpilogueISK_SL_SL_NS1F_6thread17LinearCombinationISK_Li1EffLNS1K_9ScaleType4KindE0ELNS_15FloatRoundStyleE2ESK_EENS1_15EpilogueDefaultEEEEEvvEEEEvNT_6ParamsE,"a",@progbits
	.sectionflags	@""
	.align	4
.nv.constant0._ZN7cutlass13device_kernelINS_4gemm6kernel13GemmUniversalIN4cute5tupleIJiiiiEEENS1_10collective13CollectiveMmaINS1_37MainloopSm90TmaGmmaWarpSpecializedFP8ILi11ENS5_IJNS4_1CILi2EEENSA_ILi1EEESC_EEENS1_35KernelTmaWarpSpecializedCooperativeEEENS5_IJNSA_ILi128EEENSA_ILi176EEENSA_ILi64EEEEEENS_12float_e4m3_tENS5_IJlSC_lEEESK_SL_NS4_8TiledMMAINS4_8MMA_AtomIJNS4_4SM904GMMA30MMA_64x16x32_F32E4M3E4M3_SS_TNILNSP_7ScaleInE1ELSR_1EEEEEENS4_6LayoutISD_NS5_IJSC_NSA_ILi0EEESV_EEEEENS5_IJNS4_10UnderscoreESY_SY_EEEEENS4_13SM90_TMA_LOADENS4_14ComposedLayoutINS4_7SwizzleILi2ELi4ELi3EEENS4_18smem_ptr_flag_bitsILi8EEENSU_INS5_IJNSA_ILi8EEESI_EEENS5_IJSI_SC_EEEEEEEvNS4_8identityENS4_23SM90_TMA_LOAD_MULTICASTES1B_vS1C_EENS_8epilogue10collective6detail29Sm90TmaWarpSpecializedAdapterINS1G_15DefaultEpilogueISK_SL_SL_NS1F_6thread17LinearCombinationISK_Li1EffLNS1K_9ScaleType4KindE0ELNS_15FloatRoundStyleE2ESK_EENS1_15EpilogueDefaultEEEEEvvEEEEvNT_6ParamsE:
	.zero		1664


//--------------------- SYMBOLS --------------------------

	.type		.nv.reservedSmem.offset0,@object
	.size		.nv.reservedSmem.offset0,0x4
